//
// Generated by NVIDIA NVVM Compiler
//
// Compiler Build ID: CL-36424714
// Cuda compilation tools, release 13.0, V13.0.88
// Based on NVVM 20.0.0
//

.version 9.0
.target sm_100
.address_size 64

	// .globl	_Z20kernel_generate_meshP6float3P4int4jjjffff

.visible .entry _Z20kernel_generate_meshP6float3P4int4jjjffff(
	.param .u64 .ptr .align 1 _Z20kernel_generate_meshP6float3P4int4jjjffff_param_0,
	.param .u64 .ptr .align 1 _Z20kernel_generate_meshP6float3P4int4jjjffff_param_1,
	.param .u32 _Z20kernel_generate_meshP6float3P4int4jjjffff_param_2,
	.param .u32 _Z20kernel_generate_meshP6float3P4int4jjjffff_param_3,
	.param .u32 _Z20kernel_generate_meshP6float3P4int4jjjffff_param_4,
	.param .f32 _Z20kernel_generate_meshP6float3P4int4jjjffff_param_5,
	.param .f32 _Z20kernel_generate_meshP6float3P4int4jjjffff_param_6,
	.param .f32 _Z20kernel_generate_meshP6float3P4int4jjjffff_param_7,
	.param .f32 _Z20kernel_generate_meshP6float3P4int4jjjffff_param_8
)
{
	.reg .pred 	%p<22>;
	.reg .b32 	%r<192>;
	.reg .b32 	%f<20>;
	.reg .b64 	%rd<46>;
	.reg .b64 	%fd<47>;

	ld.param.u64 	%rd3, [_Z20kernel_generate_meshP6float3P4int4jjjffff_param_1];
	ld.param.u32 	%r33, [_Z20kernel_generate_meshP6float3P4int4jjjffff_param_2];
	ld.param.u32 	%r34, [_Z20kernel_generate_meshP6float3P4int4jjjffff_param_3];
	ld.param.u32 	%r35, [_Z20kernel_generate_meshP6float3P4int4jjjffff_param_4];
	ld.param.f32 	%f3, [_Z20kernel_generate_meshP6float3P4int4jjjffff_param_5];
	ld.param.f32 	%f4, [_Z20kernel_generate_meshP6float3P4int4jjjffff_param_6];
	ld.param.f32 	%f5, [_Z20kernel_generate_meshP6float3P4int4jjjffff_param_7];
	ld.param.f32 	%f6, [_Z20kernel_generate_meshP6float3P4int4jjjffff_param_8];
	cvta.to.global.u64 	%rd1, %rd3;
	mov.u32 	%r36, %ctaid.x;
	mov.u32 	%r37, %ntid.x;
	mul.lo.s32 	%r1, %r36, %r37;
	mov.u32 	%r2, %tid.x;
	add.s32 	%r3, %r1, %r2;
	div.u32 	%r4, %r3, %r34;
	setp.eq.s32 	%p2, %r33, 0;
	@%p2 bra 	$L__BB0_13;
	mov.f64 	%fd6, 0dBFE3B2039C7B91BD;
	mul.rn.f64 	%fd7, %fd6, %fd6;
	fma.rn.f64 	%fd8, %fd7, 0d3DE5DB65F9785EBA, 0dBE5AE5F12CB0D246;
	fma.rn.f64 	%fd9, %fd8, %fd7, 0d3EC71DE369ACE392;
	fma.rn.f64 	%fd10, %fd9, %fd7, 0dBF2A01A019DB62A1;
	fma.rn.f64 	%fd11, %fd10, %fd7, 0d3F81111111110818;
	fma.rn.f64 	%fd12, %fd11, %fd7, 0dBFC5555555555554;
	fma.rn.f64 	%fd13, %fd12, %fd7, 0d0000000000000000;
	fma.rn.f64 	%fd14, %fd13, 0dBFE3B2039C7B91BD, 0dBFE3B2039C7B91BD;
	mov.f64 	%fd15, 0d0000000000000000;
	sub.f64 	%fd16, %fd15, %fd14;
	cvt.rn.f32.f64 	%f7, %fd16;
	rem.u32 	%r39, %r3, %r34;
	mul.f32 	%f8, %f6, %f7;
	mul.f32 	%f9, %f8, 0f3F000000;
	fma.rn.f64 	%fd17, %fd7, 0dBDA8FF8320FD8164, 0d3E21EEA7C1EF8528;
	fma.rn.f64 	%fd18, %fd17, %fd7, 0dBE927E4F8E06E6D9;
	fma.rn.f64 	%fd19, %fd18, %fd7, 0d3EFA01A019DDBCE9;
	fma.rn.f64 	%fd20, %fd19, %fd7, 0dBF56C16C16C15D47;
	fma.rn.f64 	%fd21, %fd20, %fd7, 0d3FA5555555555551;
	fma.rn.f64 	%fd22, %fd21, %fd7, 0dBFE0000000000000;
	fma.rn.f64 	%fd23, %fd22, %fd7, 0d3FF0000000000000;
	cvt.rn.f32.f64 	%f10, %fd23;
	cvt.f64.f32 	%fd1, %f3;
	cvt.f64.f32 	%fd2, %f6;
	cvt.f64.f32 	%fd3, %f7;
	cvt.rn.f64.s32 	%fd24, %r39;
	mul.f64 	%fd25, %fd24, 0d3FFBB67AE8FF5D6E;
	cvt.f64.f32 	%fd26, %f9;
	mul.f64 	%fd4, %fd25, %fd26;
	cvt.rn.f64.s32 	%fd27, %r4;
	mul.f64 	%fd28, %fd27, 0d3FFBB67AE8FF5D6E;
	mul.f64 	%fd5, %fd28, %fd26;
	cvt.rn.f32.s32 	%f11, %r39;
	mul.f32 	%f12, %f11, 0f3FC00000;
	mul.f32 	%f13, %f6, %f12;
	fma.rn.f32 	%f14, %f13, %f7, %f4;
	cvt.rn.f32.s32 	%f15, %r4;
	fma.rn.f32 	%f1, %f9, %f15, %f14;
	mul.f32 	%f16, %f6, %f15;
	fma.rn.f32 	%f2, %f16, %f10, %f5;
	mul.lo.s32 	%r5, %r39, %r33;
	mul.lo.s32 	%r6, %r34, %r33;
	add.s32 	%r7, %r33, -1;
	add.s32 	%r40, %r34, -1;
	setp.lt.u32 	%p3, %r39, %r40;
	add.s32 	%r41, %r35, -1;
	setp.lt.u32 	%p4, %r4, %r41;
	and.pred  	%p1, %p3, %p4;
	mad.lo.s32 	%r42, %r4, %r40, %r39;
	mul.lo.s32 	%r8, %r42, %r7;
	setp.eq.s32 	%p5, %r7, 0;
	mov.b32 	%r191, 0;
	@%p5 bra 	$L__BB0_10;
	and.b32  	%r45, %r33, -2;
	neg.s32 	%r189, %r45;
	mul.lo.s32 	%r184, %r33, %r3;
	add.s32 	%r187, %r184, %r33;
	add.s32 	%r46, %r2, %r34;
	add.s32 	%r47, %r46, %r1;
	mul.lo.s32 	%r186, %r33, %r47;
	add.s32 	%r185, %r186, %r33;
	mov.b32 	%r190, 0;
	mov.b32 	%r188, 2;
	not.pred 	%p12, %p1;
$L__BB0_3:
	setp.ge.u32 	%p6, %r4, %r35;
	add.s32 	%r21, %r188, -1;
	@%p6 bra 	$L__BB0_6;
	ld.param.u64 	%rd43, [_Z20kernel_generate_meshP6float3P4int4jjjffff_param_0];
	add.s32 	%r48, %r21, -1;
	cvt.rn.f64.u32 	%fd29, %r48;
	mul.f64 	%fd30, %fd29, 0d3FFBB67AE8FF5D6E;
	mul.f64 	%fd31, %fd30, %fd2;
	fma.rn.f64 	%fd32, %fd31, %fd3, %fd1;
	add.f64 	%fd33, %fd4, %fd32;
	add.f64 	%fd34, %fd5, %fd33;
	cvt.rn.f32.f64 	%f17, %fd34;
	cvta.to.global.u64 	%rd4, %rd43;
	mul.wide.u32 	%rd5, %r184, 12;
	add.s64 	%rd6, %rd4, %rd5;
	mov.b32 	%r49, %f17;
	st.global.u8 	[%rd6], %r49;
	shr.u32 	%r50, %r49, 24;
	st.global.u8 	[%rd6+3], %r50;
	shr.u32 	%r51, %r49, 16;
	st.global.u8 	[%rd6+2], %r51;
	shr.u32 	%r52, %r49, 8;
	st.global.u8 	[%rd6+1], %r52;
	mov.b32 	%r53, %f1;
	shr.u32 	%r54, %r53, 24;
	st.global.u8 	[%rd6+7], %r54;
	shr.u32 	%r55, %r53, 16;
	st.global.u8 	[%rd6+6], %r55;
	shr.u32 	%r56, %r53, 8;
	st.global.u8 	[%rd6+5], %r56;
	st.global.u8 	[%rd6+4], %r53;
	mov.b32 	%r57, %f2;
	shr.u32 	%r58, %r57, 24;
	st.global.u8 	[%rd6+11], %r58;
	shr.u32 	%r59, %r57, 16;
	st.global.u8 	[%rd6+10], %r59;
	shr.u32 	%r60, %r57, 8;
	st.global.u8 	[%rd6+9], %r60;
	st.global.u8 	[%rd6+8], %r57;
	setp.ge.u32 	%p7, %r48, %r7;
	or.pred  	%p9, %p7, %p12;
	@%p9 bra 	$L__BB0_6;
	add.s32 	%r61, %r184, 1;
	add.s32 	%r62, %r187, 1;
	add.s32 	%r63, %r186, 1;
	add.s32 	%r64, %r190, %r8;
	mul.lo.s32 	%r65, %r64, 5;
	mul.wide.u32 	%rd7, %r65, 16;
	add.s64 	%rd8, %rd1, %rd7;
	shr.u32 	%r66, %r184, 24;
	st.global.u8 	[%rd8+3], %r66;
	shr.u32 	%r67, %r184, 16;
	st.global.u8 	[%rd8+2], %r67;
	shr.u32 	%r68, %r184, 8;
	st.global.u8 	[%rd8+1], %r68;
	st.global.u8 	[%rd8], %r184;
	shr.u32 	%r69, %r61, 24;
	st.global.u8 	[%rd8+7], %r69;
	shr.u32 	%r70, %r61, 16;
	st.global.u8 	[%rd8+6], %r70;
	shr.u32 	%r71, %r61, 8;
	st.global.u8 	[%rd8+5], %r71;
	st.global.u8 	[%rd8+4], %r61;
	shr.u32 	%r72, %r187, 24;
	st.global.u8 	[%rd8+11], %r72;
	shr.u32 	%r73, %r187, 16;
	st.global.u8 	[%rd8+10], %r73;
	shr.u32 	%r74, %r187, 8;
	st.global.u8 	[%rd8+9], %r74;
	st.global.u8 	[%rd8+8], %r187;
	shr.u32 	%r75, %r186, 24;
	st.global.u8 	[%rd8+15], %r75;
	shr.u32 	%r76, %r186, 16;
	st.global.u8 	[%rd8+14], %r76;
	shr.u32 	%r77, %r186, 8;
	st.global.u8 	[%rd8+13], %r77;
	st.global.u8 	[%rd8+12], %r186;
	add.s32 	%r78, %r65, 1;
	mul.wide.u32 	%rd9, %r78, 16;
	add.s64 	%rd10, %rd1, %rd9;
	st.global.u8 	[%rd10+3], %r72;
	st.global.u8 	[%rd10+2], %r73;
	st.global.u8 	[%rd10+1], %r74;
	st.global.u8 	[%rd10], %r187;
	st.global.u8 	[%rd10+7], %r69;
	st.global.u8 	[%rd10+6], %r70;
	st.global.u8 	[%rd10+5], %r71;
	st.global.u8 	[%rd10+4], %r61;
	shr.u32 	%r79, %r63, 24;
	st.global.u8 	[%rd10+11], %r79;
	shr.u32 	%r80, %r63, 16;
	st.global.u8 	[%rd10+10], %r80;
	shr.u32 	%r81, %r63, 8;
	st.global.u8 	[%rd10+9], %r81;
	st.global.u8 	[%rd10+8], %r63;
	st.global.u8 	[%rd10+15], %r75;
	st.global.u8 	[%rd10+14], %r76;
	st.global.u8 	[%rd10+13], %r77;
	st.global.u8 	[%rd10+12], %r186;
	add.s32 	%r82, %r65, 2;
	mul.wide.u32 	%rd11, %r82, 16;
	add.s64 	%rd12, %rd1, %rd11;
	st.global.u8 	[%rd12+3], %r69;
	st.global.u8 	[%rd12+2], %r70;
	st.global.u8 	[%rd12+1], %r71;
	st.global.u8 	[%rd12], %r61;
	shr.u32 	%r83, %r62, 24;
	st.global.u8 	[%rd12+7], %r83;
	shr.u32 	%r84, %r62, 16;
	st.global.u8 	[%rd12+6], %r84;
	shr.u32 	%r85, %r62, 8;
	st.global.u8 	[%rd12+5], %r85;
	st.global.u8 	[%rd12+4], %r62;
	st.global.u8 	[%rd12+11], %r72;
	st.global.u8 	[%rd12+10], %r73;
	st.global.u8 	[%rd12+9], %r74;
	st.global.u8 	[%rd12+8], %r187;
	st.global.u8 	[%rd12+15], %r79;
	st.global.u8 	[%rd12+14], %r80;
	st.global.u8 	[%rd12+13], %r81;
	st.global.u8 	[%rd12+12], %r63;
	add.s32 	%r86, %r65, 3;
	mul.wide.u32 	%rd13, %r86, 16;
	add.s64 	%rd14, %rd1, %rd13;
	st.global.u8 	[%rd14+3], %r75;
	st.global.u8 	[%rd14+2], %r76;
	st.global.u8 	[%rd14+1], %r77;
	st.global.u8 	[%rd14], %r186;
	st.global.u8 	[%rd14+7], %r79;
	st.global.u8 	[%rd14+6], %r80;
	st.global.u8 	[%rd14+5], %r81;
	st.global.u8 	[%rd14+4], %r63;
	shr.u32 	%r87, %r185, 24;
	st.global.u8 	[%rd14+11], %r87;
	shr.u32 	%r88, %r185, 16;
	st.global.u8 	[%rd14+10], %r88;
	shr.u32 	%r89, %r185, 8;
	st.global.u8 	[%rd14+9], %r89;
	st.global.u8 	[%rd14+8], %r185;
	st.global.u8 	[%rd14+15], %r72;
	st.global.u8 	[%rd14+14], %r73;
	st.global.u8 	[%rd14+13], %r74;
	st.global.u8 	[%rd14+12], %r187;
	add.s32 	%r90, %r65, 4;
	mul.wide.u32 	%rd15, %r90, 16;
	add.s64 	%rd16, %rd1, %rd15;
	st.global.u8 	[%rd16+2], %r73;
	st.global.u8 	[%rd16+3], %r72;
	st.global.u8 	[%rd16], %r187;
	st.global.u8 	[%rd16+1], %r74;
	st.global.u8 	[%rd16+6], %r80;
	st.global.u8 	[%rd16+7], %r79;
	st.global.u8 	[%rd16+4], %r63;
	st.global.u8 	[%rd16+5], %r81;
	st.global.u8 	[%rd16+10], %r84;
	st.global.u8 	[%rd16+11], %r83;
	st.global.u8 	[%rd16+8], %r62;
	st.global.u8 	[%rd16+9], %r85;
	st.global.u8 	[%rd16+14], %r88;
	st.global.u8 	[%rd16+15], %r87;
	st.global.u8 	[%rd16+12], %r185;
	st.global.u8 	[%rd16+13], %r89;
$L__BB0_6:
	setp.ge.u32 	%p10, %r4, %r35;
	@%p10 bra 	$L__BB0_9;
	ld.param.u64 	%rd44, [_Z20kernel_generate_meshP6float3P4int4jjjffff_param_0];
	cvt.rn.f64.u32 	%fd35, %r21;
	mul.f64 	%fd36, %fd35, 0d3FFBB67AE8FF5D6E;
	mul.f64 	%fd37, %fd36, %fd2;
	fma.rn.f64 	%fd38, %fd37, %fd3, %fd1;
	add.f64 	%fd39, %fd4, %fd38;
	add.f64 	%fd40, %fd5, %fd39;
	cvt.rn.f32.f64 	%f18, %fd40;
	add.s32 	%r22, %r184, 1;
	cvta.to.global.u64 	%rd17, %rd44;
	mul.wide.u32 	%rd18, %r22, 12;
	add.s64 	%rd19, %rd17, %rd18;
	mov.b32 	%r91, %f18;
	st.global.u8 	[%rd19], %r91;
	shr.u32 	%r92, %r91, 24;
	st.global.u8 	[%rd19+3], %r92;
	shr.u32 	%r93, %r91, 16;
	st.global.u8 	[%rd19+2], %r93;
	shr.u32 	%r94, %r91, 8;
	st.global.u8 	[%rd19+1], %r94;
	mov.b32 	%r95, %f1;
	shr.u32 	%r96, %r95, 24;
	st.global.u8 	[%rd19+7], %r96;
	shr.u32 	%r97, %r95, 16;
	st.global.u8 	[%rd19+6], %r97;
	shr.u32 	%r98, %r95, 8;
	st.global.u8 	[%rd19+5], %r98;
	st.global.u8 	[%rd19+4], %r95;
	mov.b32 	%r99, %f2;
	shr.u32 	%r100, %r99, 24;
	st.global.u8 	[%rd19+11], %r100;
	shr.u32 	%r101, %r99, 16;
	st.global.u8 	[%rd19+10], %r101;
	shr.u32 	%r102, %r99, 8;
	st.global.u8 	[%rd19+9], %r102;
	st.global.u8 	[%rd19+8], %r99;
	setp.ge.u32 	%p11, %r21, %r7;
	or.pred  	%p13, %p11, %p12;
	@%p13 bra 	$L__BB0_9;
	add.s32 	%r103, %r184, 2;
	add.s32 	%r104, %r187, 1;
	add.s32 	%r105, %r186, 1;
	add.s32 	%r106, %r187, 2;
	add.s32 	%r107, %r186, 2;
	add.s32 	%r108, %r185, 1;
	add.s32 	%r109, %r190, %r8;
	mul.lo.s32 	%r110, %r109, 5;
	add.s32 	%r111, %r110, 5;
	mul.wide.u32 	%rd20, %r111, 16;
	add.s64 	%rd21, %rd1, %rd20;
	shr.u32 	%r112, %r22, 24;
	st.global.u8 	[%rd21+3], %r112;
	shr.u32 	%r113, %r22, 16;
	st.global.u8 	[%rd21+2], %r113;
	shr.u32 	%r114, %r22, 8;
	st.global.u8 	[%rd21+1], %r114;
	st.global.u8 	[%rd21], %r22;
	shr.u32 	%r115, %r103, 24;
	st.global.u8 	[%rd21+7], %r115;
	shr.u32 	%r116, %r103, 16;
	st.global.u8 	[%rd21+6], %r116;
	shr.u32 	%r117, %r103, 8;
	st.global.u8 	[%rd21+5], %r117;
	st.global.u8 	[%rd21+4], %r103;
	shr.u32 	%r118, %r104, 24;
	st.global.u8 	[%rd21+11], %r118;
	shr.u32 	%r119, %r104, 16;
	st.global.u8 	[%rd21+10], %r119;
	shr.u32 	%r120, %r104, 8;
	st.global.u8 	[%rd21+9], %r120;
	st.global.u8 	[%rd21+8], %r104;
	shr.u32 	%r121, %r105, 24;
	st.global.u8 	[%rd21+15], %r121;
	shr.u32 	%r122, %r105, 16;
	st.global.u8 	[%rd21+14], %r122;
	shr.u32 	%r123, %r105, 8;
	st.global.u8 	[%rd21+13], %r123;
	st.global.u8 	[%rd21+12], %r105;
	add.s32 	%r124, %r110, 6;
	mul.wide.u32 	%rd22, %r124, 16;
	add.s64 	%rd23, %rd1, %rd22;
	st.global.u8 	[%rd23+3], %r118;
	st.global.u8 	[%rd23+2], %r119;
	st.global.u8 	[%rd23+1], %r120;
	st.global.u8 	[%rd23], %r104;
	st.global.u8 	[%rd23+7], %r115;
	st.global.u8 	[%rd23+6], %r116;
	st.global.u8 	[%rd23+5], %r117;
	st.global.u8 	[%rd23+4], %r103;
	shr.u32 	%r125, %r107, 24;
	st.global.u8 	[%rd23+11], %r125;
	shr.u32 	%r126, %r107, 16;
	st.global.u8 	[%rd23+10], %r126;
	shr.u32 	%r127, %r107, 8;
	st.global.u8 	[%rd23+9], %r127;
	st.global.u8 	[%rd23+8], %r107;
	st.global.u8 	[%rd23+15], %r121;
	st.global.u8 	[%rd23+14], %r122;
	st.global.u8 	[%rd23+13], %r123;
	st.global.u8 	[%rd23+12], %r105;
	add.s32 	%r128, %r110, 7;
	mul.wide.u32 	%rd24, %r128, 16;
	add.s64 	%rd25, %rd1, %rd24;
	st.global.u8 	[%rd25+3], %r115;
	st.global.u8 	[%rd25+2], %r116;
	st.global.u8 	[%rd25+1], %r117;
	st.global.u8 	[%rd25], %r103;
	shr.u32 	%r129, %r106, 24;
	st.global.u8 	[%rd25+7], %r129;
	shr.u32 	%r130, %r106, 16;
	st.global.u8 	[%rd25+6], %r130;
	shr.u32 	%r131, %r106, 8;
	st.global.u8 	[%rd25+5], %r131;
	st.global.u8 	[%rd25+4], %r106;
	st.global.u8 	[%rd25+11], %r118;
	st.global.u8 	[%rd25+10], %r119;
	st.global.u8 	[%rd25+9], %r120;
	st.global.u8 	[%rd25+8], %r104;
	st.global.u8 	[%rd25+15], %r125;
	st.global.u8 	[%rd25+14], %r126;
	st.global.u8 	[%rd25+13], %r127;
	st.global.u8 	[%rd25+12], %r107;
	add.s32 	%r132, %r110, 8;
	mul.wide.u32 	%rd26, %r132, 16;
	add.s64 	%rd27, %rd1, %rd26;
	st.global.u8 	[%rd27+3], %r121;
	st.global.u8 	[%rd27+2], %r122;
	st.global.u8 	[%rd27+1], %r123;
	st.global.u8 	[%rd27], %r105;
	st.global.u8 	[%rd27+7], %r125;
	st.global.u8 	[%rd27+6], %r126;
	st.global.u8 	[%rd27+5], %r127;
	st.global.u8 	[%rd27+4], %r107;
	shr.u32 	%r133, %r108, 24;
	st.global.u8 	[%rd27+11], %r133;
	shr.u32 	%r134, %r108, 16;
	st.global.u8 	[%rd27+10], %r134;
	shr.u32 	%r135, %r108, 8;
	st.global.u8 	[%rd27+9], %r135;
	st.global.u8 	[%rd27+8], %r108;
	st.global.u8 	[%rd27+15], %r118;
	st.global.u8 	[%rd27+14], %r119;
	st.global.u8 	[%rd27+13], %r120;
	st.global.u8 	[%rd27+12], %r104;
	add.s32 	%r136, %r110, 9;
	mul.wide.u32 	%rd28, %r136, 16;
	add.s64 	%rd29, %rd1, %rd28;
	st.global.u8 	[%rd29+2], %r119;
	st.global.u8 	[%rd29+3], %r118;
	st.global.u8 	[%rd29], %r104;
	st.global.u8 	[%rd29+1], %r120;
	st.global.u8 	[%rd29+6], %r126;
	st.global.u8 	[%rd29+7], %r125;
	st.global.u8 	[%rd29+4], %r107;
	st.global.u8 	[%rd29+5], %r127;
	st.global.u8 	[%rd29+10], %r130;
	st.global.u8 	[%rd29+11], %r129;
	st.global.u8 	[%rd29+8], %r106;
	st.global.u8 	[%rd29+9], %r131;
	st.global.u8 	[%rd29+14], %r134;
	st.global.u8 	[%rd29+15], %r133;
	st.global.u8 	[%rd29+12], %r108;
	st.global.u8 	[%rd29+13], %r135;
$L__BB0_9:
	and.b32  	%r191, %r33, -2;
	add.s32 	%r190, %r190, 2;
	add.s32 	%r189, %r189, 2;
	add.s32 	%r188, %r188, 2;
	add.s32 	%r187, %r187, 2;
	add.s32 	%r186, %r186, 2;
	add.s32 	%r185, %r185, 2;
	add.s32 	%r184, %r184, 2;
	setp.ne.s32 	%p14, %r189, 0;
	@%p14 bra 	$L__BB0_3;
$L__BB0_10:
	setp.ge.u32 	%p15, %r4, %r35;
	and.b32  	%r137, %r33, 1;
	setp.eq.b32 	%p16, %r137, 1;
	not.pred 	%p17, %p16;
	or.pred  	%p18, %p17, %p15;
	@%p18 bra 	$L__BB0_13;
	ld.param.u64 	%rd45, [_Z20kernel_generate_meshP6float3P4int4jjjffff_param_0];
	cvt.rn.f64.u32 	%fd41, %r191;
	mul.f64 	%fd42, %fd41, 0d3FFBB67AE8FF5D6E;
	mul.f64 	%fd43, %fd42, %fd2;
	fma.rn.f64 	%fd44, %fd43, %fd3, %fd1;
	add.f64 	%fd45, %fd4, %fd44;
	add.f64 	%fd46, %fd5, %fd45;
	cvt.rn.f32.f64 	%f19, %fd46;
	mad.lo.s32 	%r138, %r6, %r4, %r5;
	add.s32 	%r32, %r138, %r191;
	cvta.to.global.u64 	%rd30, %rd45;
	mul.wide.u32 	%rd31, %r32, 12;
	add.s64 	%rd32, %rd30, %rd31;
	mov.b32 	%r139, %f19;
	st.global.u8 	[%rd32], %r139;
	shr.u32 	%r140, %r139, 24;
	st.global.u8 	[%rd32+3], %r140;
	shr.u32 	%r141, %r139, 16;
	st.global.u8 	[%rd32+2], %r141;
	shr.u32 	%r142, %r139, 8;
	st.global.u8 	[%rd32+1], %r142;
	mov.b32 	%r143, %f1;
	shr.u32 	%r144, %r143, 24;
	st.global.u8 	[%rd32+7], %r144;
	shr.u32 	%r145, %r143, 16;
	st.global.u8 	[%rd32+6], %r145;
	shr.u32 	%r146, %r143, 8;
	st.global.u8 	[%rd32+5], %r146;
	st.global.u8 	[%rd32+4], %r143;
	mov.b32 	%r147, %f2;
	shr.u32 	%r148, %r147, 24;
	st.global.u8 	[%rd32+11], %r148;
	shr.u32 	%r149, %r147, 16;
	st.global.u8 	[%rd32+10], %r149;
	shr.u32 	%r150, %r147, 8;
	st.global.u8 	[%rd32+9], %r150;
	st.global.u8 	[%rd32+8], %r147;
	setp.ge.u32 	%p19, %r191, %r7;
	not.pred 	%p20, %p1;
	or.pred  	%p21, %p19, %p20;
	@%p21 bra 	$L__BB0_13;
	add.s32 	%r151, %r32, 1;
	add.s32 	%r152, %r32, %r33;
	add.s32 	%r153, %r32, %r6;
	add.s32 	%r154, %r151, %r33;
	add.s32 	%r155, %r151, %r6;
	add.s32 	%r156, %r155, %r7;
	add.s32 	%r157, %r191, %r8;
	mul.lo.s32 	%r158, %r157, 5;
	mul.wide.u32 	%rd33, %r158, 16;
	add.s64 	%rd34, %rd1, %rd33;
	shr.u32 	%r159, %r32, 24;
	st.global.u8 	[%rd34+3], %r159;
	shr.u32 	%r160, %r32, 16;
	st.global.u8 	[%rd34+2], %r160;
	shr.u32 	%r161, %r32, 8;
	st.global.u8 	[%rd34+1], %r161;
	st.global.u8 	[%rd34], %r32;
	shr.u32 	%r162, %r151, 24;
	st.global.u8 	[%rd34+7], %r162;
	shr.u32 	%r163, %r151, 16;
	st.global.u8 	[%rd34+6], %r163;
	shr.u32 	%r164, %r151, 8;
	st.global.u8 	[%rd34+5], %r164;
	st.global.u8 	[%rd34+4], %r151;
	shr.u32 	%r165, %r152, 24;
	st.global.u8 	[%rd34+11], %r165;
	shr.u32 	%r166, %r152, 16;
	st.global.u8 	[%rd34+10], %r166;
	shr.u32 	%r167, %r152, 8;
	st.global.u8 	[%rd34+9], %r167;
	st.global.u8 	[%rd34+8], %r152;
	shr.u32 	%r168, %r153, 24;
	st.global.u8 	[%rd34+15], %r168;
	shr.u32 	%r169, %r153, 16;
	st.global.u8 	[%rd34+14], %r169;
	shr.u32 	%r170, %r153, 8;
	st.global.u8 	[%rd34+13], %r170;
	st.global.u8 	[%rd34+12], %r153;
	add.s32 	%r171, %r158, 1;
	mul.wide.u32 	%rd35, %r171, 16;
	add.s64 	%rd36, %rd1, %rd35;
	st.global.u8 	[%rd36+3], %r165;
	st.global.u8 	[%rd36+2], %r166;
	st.global.u8 	[%rd36+1], %r167;
	st.global.u8 	[%rd36], %r152;
	st.global.u8 	[%rd36+7], %r162;
	st.global.u8 	[%rd36+6], %r163;
	st.global.u8 	[%rd36+5], %r164;
	st.global.u8 	[%rd36+4], %r151;
	shr.u32 	%r172, %r155, 24;
	st.global.u8 	[%rd36+11], %r172;
	shr.u32 	%r173, %r155, 16;
	st.global.u8 	[%rd36+10], %r173;
	shr.u32 	%r174, %r155, 8;
	st.global.u8 	[%rd36+9], %r174;
	st.global.u8 	[%rd36+8], %r155;
	st.global.u8 	[%rd36+15], %r168;
	st.global.u8 	[%rd36+14], %r169;
	st.global.u8 	[%rd36+13], %r170;
	st.global.u8 	[%rd36+12], %r153;
	add.s32 	%r175, %r158, 2;
	mul.wide.u32 	%rd37, %r175, 16;
	add.s64 	%rd38, %rd1, %rd37;
	st.global.u8 	[%rd38+3], %r162;
	st.global.u8 	[%rd38+2], %r163;
	st.global.u8 	[%rd38+1], %r164;
	st.global.u8 	[%rd38], %r151;
	shr.u32 	%r176, %r154, 24;
	st.global.u8 	[%rd38+7], %r176;
	shr.u32 	%r177, %r154, 16;
	st.global.u8 	[%rd38+6], %r177;
	shr.u32 	%r178, %r154, 8;
	st.global.u8 	[%rd38+5], %r178;
	st.global.u8 	[%rd38+4], %r154;
	st.global.u8 	[%rd38+11], %r165;
	st.global.u8 	[%rd38+10], %r166;
	st.global.u8 	[%rd38+9], %r167;
	st.global.u8 	[%rd38+8], %r152;
	st.global.u8 	[%rd38+15], %r172;
	st.global.u8 	[%rd38+14], %r173;
	st.global.u8 	[%rd38+13], %r174;
	st.global.u8 	[%rd38+12], %r155;
	add.s32 	%r179, %r158, 3;
	mul.wide.u32 	%rd39, %r179, 16;
	add.s64 	%rd40, %rd1, %rd39;
	st.global.u8 	[%rd40+3], %r168;
	st.global.u8 	[%rd40+2], %r169;
	st.global.u8 	[%rd40+1], %r170;
	st.global.u8 	[%rd40], %r153;
	st.global.u8 	[%rd40+7], %r172;
	st.global.u8 	[%rd40+6], %r173;
	st.global.u8 	[%rd40+5], %r174;
	st.global.u8 	[%rd40+4], %r155;
	shr.u32 	%r180, %r156, 24;
	st.global.u8 	[%rd40+11], %r180;
	shr.u32 	%r181, %r156, 16;
	st.global.u8 	[%rd40+10], %r181;
	shr.u32 	%r182, %r156, 8;
	st.global.u8 	[%rd40+9], %r182;
	st.global.u8 	[%rd40+8], %r156;
	st.global.u8 	[%rd40+15], %r165;
	st.global.u8 	[%rd40+14], %r166;
	st.global.u8 	[%rd40+13], %r167;
	st.global.u8 	[%rd40+12], %r152;
	add.s32 	%r183, %r158, 4;
	mul.wide.u32 	%rd41, %r183, 16;
	add.s64 	%rd42, %rd1, %rd41;
	st.global.u8 	[%rd42+2], %r166;
	st.global.u8 	[%rd42+3], %r165;
	st.global.u8 	[%rd42], %r152;
	st.global.u8 	[%rd42+1], %r167;
	st.global.u8 	[%rd42+6], %r173;
	st.global.u8 	[%rd42+7], %r172;
	st.global.u8 	[%rd42+4], %r155;
	st.global.u8 	[%rd42+5], %r174;
	st.global.u8 	[%rd42+10], %r177;
	st.global.u8 	[%rd42+11], %r176;
	st.global.u8 	[%rd42+8], %r154;
	st.global.u8 	[%rd42+9], %r178;
	st.global.u8 	[%rd42+14], %r181;
	st.global.u8 	[%rd42+15], %r180;
	st.global.u8 	[%rd42+12], %r156;
	st.global.u8 	[%rd42+13], %r182;
$L__BB0_13:
	ret;

}


// ===== COMPILED SASS (sm_100) =====

	.target	sm_100

	.elftype	@"ET_EXEC"


//--------------------- .note.nv.tkinfo           --------------------------
	.section	.note.nv.tkinfo,"",@"SHT_NOTE"
	.sectionflags	@"SHF_NOTE_NV_TKINFO"
	.tkinfo
        /*0018*/ 	.word	0x00000002
        /*0030*/ 	.string	""
        /*0030*/ 	.string	"ptxas"
        /*0030*/ 	.string	"Cuda compilation tools, release 13.0, V13.0.88"
        /*0030*/ 	.string	"Build cuda_13.0.r13.0/compiler.36424714_0"
        /*0030*/ 	.string	"-arch sm_100 -m 64 "



//--------------------- .note.nv.cuinfo           --------------------------
	.section	.note.nv.cuinfo,"",@"SHT_NOTE"
	.sectionflags	@"SHF_NOTE_NV_CUINFO"
        /*0018*/ 	.short	0x0002
        /*001a*/ 	.short	0x0064
        /*001c*/ 	.short	0x0082
	.zero		2


//--------------------- .nv.info                  --------------------------
	.section	.nv.info,"",@"SHT_CUDA_INFO"
	.align	4


	//----- nvinfo : EIATTR_REGCOUNT
	.align		4
        /*0000*/ 	.byte	0x04, 0x2f
        /*0002*/ 	.short	(.L_1 - .L_0)
	.align		4
.L_0:
        /*0004*/ 	.word	index@(_Z20kernel_generate_meshP6float3P4int4jjjffff)
        /*0008*/ 	.word	0x00000030


	//----- nvinfo : EIATTR_FRAME_SIZE
	.align		4
.L_1:
        /*000c*/ 	.byte	0x04, 0x11
        /*000e*/ 	.short	(.L_3 - .L_2)
	.align		4
.L_2:
        /*0010*/ 	.word	index@(_Z20kernel_generate_meshP6float3P4int4jjjffff)
        /*0014*/ 	.word	0x00000000


	//----- nvinfo : EIATTR_MIN_STACK_SIZE
	.align		4
.L_3:
        /*0018*/ 	.byte	0x04, 0x12
        /*001a*/ 	.short	(.L_5 - .L_4)
	.align		4
.L_4:
        /*001c*/ 	.word	index@(_Z20kernel_generate_meshP6float3P4int4jjjffff)
        /*0020*/ 	.word	0x00000000
.L_5:


//--------------------- .nv.compat                --------------------------
	.section	.nv.compat,"",@"SHT_CUDA_COMPAT_INFO"
	.align	4
        /*0000*/ 	.byte	0x02, 0x09, 0x00, 0x00, 0x02, 0x02, 0x01, 0x00, 0x02, 0x05, 0x05, 0x00, 0x03, 0x07, 0x01, 0x01
        /*0010*/ 	.byte	0x02, 0x03, 0x00, 0x00, 0x02, 0x06, 0x01, 0x00, 0x04, 0x0b, 0x08, 0x00, 0x01, 0x00, 0x00, 0x00
        /*0020*/ 	.byte	0x00, 0x00, 0x00, 0x00


//--------------------- .nv.info._Z20kernel_generate_meshP6float3P4int4jjjffff --------------------------
	.section	.nv.info._Z20kernel_generate_meshP6float3P4int4jjjffff,"",@"SHT_CUDA_INFO"
	.sectionflags	@""
	.align	4


	//----- nvinfo : EIATTR_CUDA_API_VERSION
	.align		4
        /*0000*/ 	.byte	0x04, 0x37
        /*0002*/ 	.short	(.L_7 - .L_6)
.L_6:
        /*0004*/ 	.word	0x00000082


	//----- nvinfo : EIATTR_KPARAM_INFO
	.align		4
.L_7:
        /*0008*/ 	.byte	0x04, 0x17
        /*000a*/ 	.short	(.L_9 - .L_8)
.L_8:
        /*000c*/ 	.word	0x00000000
        /*0010*/ 	.short	0x0008
        /*0012*/ 	.short	0x0028
        /*0014*/ 	.byte	0x00, 0xf0, 0x11, 0x00


	//----- nvinfo : EIATTR_KPARAM_INFO
	.align		4
.L_9:
        /*0018*/ 	.byte	0x04, 0x17
        /*001a*/ 	.short	(.L_11 - .L_10)
.L_10:
        /*001c*/ 	.word	0x00000000
        /*0020*/ 	.short	0x0007
        /*0022*/ 	.short	0x0024
        /*0024*/ 	.byte	0x00, 0xf0, 0x11, 0x00


	//----- nvinfo : EIATTR_KPARAM_INFO
	.align		4
.L_11:
        /*0028*/ 	.byte	0x04, 0x17
        /*002a*/ 	.short	(.L_13 - .L_12)
.L_12:
        /*002c*/ 	.word	0x00000000
        /*0030*/ 	.short	0x0006
        /*0032*/ 	.short	0x0020
        /*0034*/ 	.byte	0x00, 0xf0, 0x11, 0x00


	//----- nvinfo : EIATTR_KPARAM_INFO
	.align		4
.L_13:
        /*0038*/ 	.byte	0x04, 0x17
        /*003a*/ 	.short	(.L_15 - .L_14)
.L_14:
        /*003c*/ 	.word	0x00000000
        /*0040*/ 	.short	0x0005
        /*0042*/ 	.short	0x001c
        /*0044*/ 	.byte	0x00, 0xf0, 0x11, 0x00


	//----- nvinfo : EIATTR_KPARAM_INFO
	.align		4
.L_15:
        /*0048*/ 	.byte	0x04, 0x17
        /*004a*/ 	.short	(.L_17 - .L_16)
.L_16:
        /*004c*/ 	.word	0x00000000
        /*0050*/ 	.short	0x0004
        /*0052*/ 	.short	0x0018
        /*0054*/ 	.byte	0x00, 0xf0, 0x11, 0x00


	//----- nvinfo : EIATTR_KPARAM_INFO
	.align		4
.L_17:
        /*0058*/ 	.byte	0x04, 0x17
        /*005a*/ 	.short	(.L_19 - .L_18)
.L_18:
        /*005c*/ 	.word	0x00000000
        /*0060*/ 	.short	0x0003
        /*0062*/ 	.short	0x0014
        /*0064*/ 	.byte	0x00, 0xf0, 0x11, 0x00


	//----- nvinfo : EIATTR_KPARAM_INFO
	.align		4
.L_19:
        /*0068*/ 	.byte	0x04, 0x17
        /*006a*/ 	.short	(.L_21 - .L_20)
.L_20:
        /*006c*/ 	.word	0x00000000
        /*0070*/ 	.short	0x0002
        /*0072*/ 	.short	0x0010
        /*0074*/ 	.byte	0x00, 0xf0, 0x11, 0x00


	//----- nvinfo : EIATTR_KPARAM_INFO
	.align		4
.L_21:
        /*0078*/ 	.byte	0x04, 0x17
        /*007a*/ 	.short	(.L_23 - .L_22)
.L_22:
        /*007c*/ 	.word	0x00000000
        /*0080*/ 	.short	0x0001
        /*0082*/ 	.short	0x0008
        /*0084*/ 	.byte	0x00, 0xf5, 0x21, 0x00


	//----- nvinfo : EIATTR_KPARAM_INFO
	.align		4
.L_23:
        /*0088*/ 	.byte	0x04, 0x17
        /*008a*/ 	.short	(.L_25 - .L_24)
.L_24:
        /*008c*/ 	.word	0x00000000
        /*0090*/ 	.short	0x0000
        /*0092*/ 	.short	0x0000
        /*0094*/ 	.byte	0x00, 0xf5, 0x21, 0x00


	//----- nvinfo : EIATTR_SPARSE_MMA_MASK
	.align		4
.L_25:
        /*0098*/ 	.byte	0x03, 0x50
        /*009a*/ 	.short	0x0000


	//----- nvinfo : EIATTR_MAXREG_COUNT
	.align		4
        /*009c*/ 	.byte	0x03, 0x1b
        /*009e*/ 	.short	0x00ff


	//----- nvinfo : EIATTR_MERCURY_ISA_VERSION
	.align		4
        /*00a0*/ 	.byte	0x03, 0x5f
        /*00a2*/ 	.short	0x0101


	//----- nvinfo : EIATTR_VRC_CTA_INIT_COUNT
	.align		4
        /*00a4*/ 	.byte	0x02, 0x4a
	.zero		1
	.zero		1


	//----- nvinfo : EIATTR_EXIT_INSTR_OFFSETS
	.align		4
        /*00a8*/ 	.byte	0x04, 0x1c
        /*00aa*/ 	.short	(.L_27 - .L_26)


	//   ....[0]....
.L_26:
        /*00ac*/ 	.word	0x00000090


	//   ....[1]....
        /*00b0*/ 	.word	0x00001cb0


	//   ....[2]....
        /*00b4*/ 	.word	0x00001f00


	//   ....[3]....
        /*00b8*/ 	.word	0x00002680


	//----- nvinfo : EIATTR_CRS_STACK_SIZE
	.align		4
.L_27:
        /*00bc*/ 	.byte	0x04, 0x1e
        /*00be*/ 	.short	(.L_29 - .L_28)
.L_28:
        /*00c0*/ 	.word	0x00000000


	//----- nvinfo : EIATTR_CBANK_PARAM_SIZE
	.align		4
.L_29:
        /*00c4*/ 	.byte	0x03, 0x19
        /*00c6*/ 	.short	0x002c


	//----- nvinfo : EIATTR_PARAM_CBANK
	.align		4
        /*00c8*/ 	.byte	0x04, 0x0a
        /*00ca*/ 	.short	(.L_31 - .L_30)
	.align		4
.L_30:
        /*00cc*/ 	.word	index@(.nv.constant0._Z20kernel_generate_meshP6float3P4int4jjjffff)
        /*00d0*/ 	.short	0x0380
        /*00d2*/ 	.short	0x002c


	//----- nvinfo : EIATTR_SW_WAR
	.align		4
.L_31:
        /*00d4*/ 	.byte	0x04, 0x36
        /*00d6*/ 	.short	(.L_33 - .L_32)
.L_32:
        /*00d8*/ 	.word	0x00000008
.L_33:


//--------------------- .nv.callgraph             --------------------------
	.section	.nv.callgraph,"",@"SHT_CUDA_CALLGRAPH"
	.align	4
	.sectionentsize	8
	.align		4
        /*0000*/ 	.word	0x00000000
	.align		4
        /*0004*/ 	.word	0xffffffff
	.align		4
        /*0008*/ 	.word	0x00000000
	.align		4
        /*000c*/ 	.word	0xfffffffe
	.align		4
        /*0010*/ 	.word	0x00000000
	.align		4
        /*0014*/ 	.word	0xfffffffd
	.align		4
        /*0018*/ 	.word	0x00000000
	.align		4
        /*001c*/ 	.word	0xfffffffc


//--------------------- .text._Z20kernel_generate_meshP6float3P4int4jjjffff --------------------------
	.section	.text._Z20kernel_generate_meshP6float3P4int4jjjffff,"ax",@progbits
	.align	128
        .global         _Z20kernel_generate_meshP6float3P4int4jjjffff
        .type           _Z20kernel_generate_meshP6float3P4int4jjjffff,@function
        .size           _Z20kernel_generate_meshP6float3P4int4jjjffff,(.L_x_7 - _Z20kernel_generate_meshP6float3P4int4jjjffff)
        .other          _Z20kernel_generate_meshP6float3P4int4jjjffff,@"STO_CUDA_ENTRY STV_DEFAULT"
_Z20kernel_generate_meshP6float3P4int4jjjffff:
.text._Z20kernel_generate_meshP6float3P4int4jjjffff:
[----:B------:R-:W-:Y:S08]  /*0000*/  LDC R1, c[0x0][0x37c] ;  /* 0x0000df00ff017b82 */ /* 0x000ff00000000800 */
[----:B------:R-:W0:Y:S01]  /*0010*/  LDC.64 R10, c[0x0][0x390] ;  /* 0x0000e400ff0a7b82 */ /* 0x000e220000000a00 */
[----:B------:R-:W1:Y:S07]  /*0020*/  S2R R8, SR_TID.X ;  /* 0x0000000000087919 */ /* 0x000e6e0000002100 */
[----:B------:R-:W2:Y:S01]  /*0030*/  S2UR UR5, SR_CTAID.X ;  /* 0x00000000000579c3 */ /* 0x000ea20000002500 */
[----:B0-----:R-:W0:Y:S01]  /*0040*/  I2F.U32.RP R0, R11 ;  /* 0x0000000b00007306 */ /* 0x001e220000209000 */
[----:B------:R-:W-:-:S07]  /*0050*/  ISETP.NE.AND P0, PT, R10, RZ, PT ;  /* 0x000000ff0a00720c */ /* 0x000fce0003f05270 */
[----:B0-----:R-:W0:Y:S02]  /*0060*/  MUFU.RCP R0, R0 ;  /* 0x0000000000007308 */ /* 0x001e240000001000 */
[----:B0-----:R-:W-:-:S06]  /*0070*/  VIADD R6, R0, 0xffffffe ;  /* 0x0ffffffe00067836 */ /* 0x001fcc0000000000 */
[----:B------:R0:W3:Y:S01]  /*0080*/  F2I.FTZ.U32.TRUNC.NTZ R7, R6 ;  /* 0x0000000600077305 */ /* 0x0000e2000021f000 */
[----:B-12---:R-:W-:Y:S05]  /*0090*/  @!P0 EXIT ;  /* 0x000000000000894d */ /* 0x006fea0003800000 */
[----:B------:R-:W-:Y:S01]  /*00a0*/  IMAD.MOV.U32 R12, RZ, RZ, -0x63846e43 ;  /* 0x9c7b91bdff0c7424 */ /* 0x000fe200078e00ff */
[----:B------:R-:W-:Y:S01]  /*00b0*/  UMOV UR6, 0x9c7b91bd ;  /* 0x9c7b91bd00067882 */ /* 0x000fe20000000000 */
[----:B------:R-:W-:Y:S01]  /*00c0*/  IMAD.MOV.U32 R13, RZ, RZ, 0x3fe3b203 ;  /* 0x3fe3b203ff0d7424 */ /* 0x000fe200078e00ff */
[----:B------:R-:W-:Y:S01]  /*00d0*/  UMOV UR7, 0x3fe3b203 ;  /* 0x3fe3b20300077882 */ /* 0x000fe20000000000 */
[----:B------:R-:W1:Y:S01]  /*00e0*/  LDCU UR4, c[0x0][0x360] ;  /* 0x00006c00ff0477ac */ /* 0x000e620008000800 */
[----:B------:R-:W-:Y:S02]  /*00f0*/  IMAD.MOV.U32 R2, RZ, RZ, 0x2cb0d246 ;  /* 0x2cb0d246ff027424 */ /* 0x000fe400078e00ff */
[----:B------:R-:W-:Y:S01]  /*0100*/  IMAD.MOV.U32 R3, RZ, RZ, 0x3e5ae5f1 ;  /* 0x3e5ae5f1ff037424 */ /* 0x000fe200078e00ff */
[----:B------:R-:W-:Y:S01]  /*0110*/  DMUL R4, R12, UR6 ;  /* 0x000000060c047c28 */ /* 0x000fe20008000000 */
[----:B------:R-:W-:Y:S01]  /*0120*/  UMOV UR6, 0xf9785eba ;  /* 0xf9785eba00067882 */ /* 0x000fe20000000000 */
[----:B------:R-:W-:Y:S01]  /*0130*/  UMOV UR7, 0x3de5db65 ;  /* 0x3de5db6500077882 */ /* 0x000fe20000000000 */
[----:B---3--:R-:W-:Y:S01]  /*0140*/  IMAD.MOV R0, RZ, RZ, -R7 ;  /* 0x000000ffff007224 */ /* 0x008fe200078e0a07 */
[----:B------:R-:W2:Y:S01]  /*0150*/  LDCU UR8, c[0x0][0x3a8] ;  /* 0x00007500ff0877ac */ /* 0x000ea20008000800 */
[----:B0-----:R-:W-:-:S02]  /*0160*/  IMAD.MOV.U32 R6, RZ, RZ, RZ ;  /* 0x000000ffff067224 */ /* 0x001fc400078e00ff */
[----:B------:R-:W-:Y:S01]  /*0170*/  IMAD R9, R0, R11, RZ ;  /* 0x0000000b00097224 */ /* 0x000fe200078e02ff */
[C---:B------:R-:W-:Y:S01]  /*0180*/  DFMA R2, R4.reuse, UR6, -R2 ;  /* 0x0000000604027c2b */ /* 0x040fe20008000802 */
[----:B------:R-:W-:Y:S01]  /*0190*/  UMOV UR6, 0x69ace392 ;  /* 0x69ace39200067882 */ /* 0x000fe20000000000 */
[----:B------:R-:W-:Y:S01]  /*01a0*/  UMOV UR7, 0x3ec71de3 ;  /* 0x3ec71de300077882 */ /* 0x000fe20000000000 */
[----:B------:R-:W-:Y:S01]  /*01b0*/  IMAD.HI.U32 R6, R7, R9, R6 ;  /* 0x0000000907067227 */ /* 0x000fe200078e0006 */
[----:B------:R-:W-:Y:S01]  /*01c0*/  LOP3.LUT R0, RZ, R11, RZ, 0x33, !PT ;  /* 0x0000000bff007212 */ /* 0x000fe200078e33ff */
[----:B------:R-:W-:Y:S01]  /*01d0*/  UMOV UR10, 0xe8ff5d6e ;  /* 0xe8ff5d6e000a7882 */ /* 0x000fe20000000000 */
[----:B-1----:R-:W-:Y:S01]  /*01e0*/  UIMAD UR5, UR5, UR4, URZ ;  /* 0x00000004050572a4 */ /* 0x002fe2000f8e02ff */
[----:B------:R-:W-:Y:S01]  /*01f0*/  IMAD.MOV.U32 R16, RZ, RZ, -0x3e107ad8 ;  /* 0xc1ef8528ff107424 */ /* 0x000fe200078e00ff */
[C---:B------:R-:W-:Y:S01]  /*0200*/  DFMA R2, R4.reuse, R2, UR6 ;  /* 0x0000000604027e2b */ /* 0x040fe20008000002 */
[----:B------:R-:W-:Y:S01]  /*0210*/  UMOV UR6, 0x19db62a1 ;  /* 0x19db62a100067882 */ /* 0x000fe20000000000 */
[----:B------:R-:W-:Y:S01]  /*0220*/  UMOV UR7, 0x3f2a01a0 ;  /* 0x3f2a01a000077882 */ /* 0x000fe20000000000 */
[----:B------:R-:W-:Y:S01]  /*0230*/  IMAD.MOV.U32 R17, RZ, RZ, 0x3e21eea7 ;  /* 0x3e21eea7ff117424 */ /* 0x000fe200078e00ff */
[----:B------:R-:W-:Y:S01]  /*0240*/  UMOV UR11, 0x3ffbb67a ;  /* 0x3ffbb67a000b7882 */ /* 0x000fe20000000000 */
[----:B------:R-:W-:Y:S01]  /*0250*/  VIADD R7, R8, UR5 ;  /* 0x0000000508077c36 */ /* 0x000fe20008000000 */
[----:B------:R-:W0:Y:S01]  /*0260*/  LDCU.64 UR12, c[0x0][0x3a0] ;  /* 0x00007400ff0c77ac */ /* 0x000e220008000a00 */
[----:B------:R-:W-:Y:S01]  /*0270*/  VIADD R23, R11, 0xffffffff ;  /* 0xffffffff0b177836 */ /* 0x000fe20000000000 */
[C---:B------:R-:W-:Y:S01]  /*0280*/  DFMA R2, R4.reuse, R2, -UR6 ;  /* 0x8000000604027e2b */ /* 0x040fe20008000002 */
[----:B------:R-:W-:Y:S01]  /*0290*/  IMAD.HI.U32 R19, R6, R7, RZ ;  /* 0x0000000706137227 */ /* 0x000fe200078e00ff */
[----:B------:R-:W-:Y:S01]  /*02a0*/  UMOV UR6, 0x11110818 ;  /* 0x1111081800067882 */ /* 0x000fe20000000000 */
[----:B------:R-:W-:Y:S01]  /*02b0*/  UMOV UR7, 0x3f811111 ;  /* 0x3f81111100077882 */ /* 0x000fe20000000000 */
[----:B--2---:R-:W-:Y:S04]  /*02c0*/  F2F.F64.F32 R38, UR8 ;  /* 0x0000000800267d10 */ /* 0x004fe80008201800 */
[----:B------:R-:W-:Y:S01]  /*02d0*/  DFMA R14, R4, R2, UR6 ;  /* 0x00000006040e7e2b */ /* 0x000fe20008000002 */
[----:B------:R-:W-:Y:S01]  /*02e0*/  UMOV UR6, 0x55555554 ;  /* 0x5555555400067882 */ /* 0x000fe20000000000 */
[----:B------:R-:W-:Y:S01]  /*02f0*/  IMAD.MOV R2, RZ, RZ, -R19 ;  /* 0x000000ffff027224 */ /* 0x000fe200078e0a13 */
[----:B------:R-:W-:-:S03]  /*0300*/  UMOV UR7, 0x3fc55555 ;  /* 0x3fc5555500077882 */ /* 0x000fc60000000000 */
[----:B------:R-:W-:Y:S02]  /*0310*/  IMAD R2, R11, R2, R7 ;  /* 0x000000020b027224 */ /* 0x000fe400078e0207 */
[C---:B------:R-:W-:Y:S01]  /*0320*/  DFMA R14, R4.reuse, R14, -UR6 ;  /* 0x80000006040e7e2b */ /* 0x040fe2000800000e */
[----:B------:R-:W-:Y:S01]  /*0330*/  UMOV UR6, 0x20fd8164 ;  /* 0x20fd816400067882 */ /* 0x000fe20000000000 */
[----:B------:R-:W-:Y:S01]  /*0340*/  UMOV UR7, 0x3da8ff83 ;  /* 0x3da8ff8300077882 */ /* 0x000fe20000000000 */
[----:B------:R-:W-:Y:S01]  /*0350*/  ISETP.GE.U32.AND P0, PT, R2, R11, PT ;  /* 0x0000000b0200720c */ /* 0x000fe20003f06070 */
[C---:B------:R-:W-:Y:S01]  /*0360*/  DFMA R16, R4.reuse, -UR6, R16 ;  /* 0x8000000604107c2b */ /* 0x040fe20008000010 */
[----:B------:R-:W-:Y:S01]  /*0370*/  UMOV UR6, 0x8e06e6d9 ;  /* 0x8e06e6d900067882 */ /* 0x000fe20000000000 */
[----:B------:R-:W-:Y:S02]  /*0380*/  UMOV UR7, 0x3e927e4f ;  /* 0x3e927e4f00077882 */ /* 0x000fe40000000000 */
[----:B------:R-:W-:-:S04]  /*0390*/  DFMA R14, R4, R14, RZ ;  /* 0x0000000e040e722b */ /* 0x000fc800000000ff */
[----:B------:R-:W-:Y:S01]  /*03a0*/  DFMA R16, R4, R16, -UR6 ;  /* 0x8000000604107e2b */ /* 0x000fe20008000010 */
[----:B------:R-:W-:Y:S01]  /*03b0*/  UMOV UR6, 0x19ddbce9 ;  /* 0x19ddbce900067882 */ /* 0x000fe20000000000 */
[----:B------:R-:W-:Y:S02]  /*03c0*/  UMOV UR7, 0x3efa01a0 ;  /* 0x3efa01a000077882 */ /* 0x000fe40000000000 */
[--C-:B------:R-:W-:Y:S01]  /*03d0*/  @P0 IMAD.IADD R2, R2, 0x1, -R11.reuse ;  /* 0x0000000102020824 */ /* 0x100fe200078e0a0b */
[----:B------:R-:W-:Y:S01]  /*03e0*/  DFMA R14, R14, -R12, -R12 ;  /* 0x8000000c0e0e722b */ /* 0x000fe2000000080c */
[----:B------:R-:W-:Y:S01]  /*03f0*/  @P0 VIADD R19, R19, 0x1 ;  /* 0x0000000113130836 */ /* 0x000fe20000000000 */
[----:B------:R-:W-:Y:S01]  /*0400*/  ISETP.NE.U32.AND P0, PT, R11, RZ, PT ;  /* 0x000000ff0b00720c */ /* 0x000fe20003f05070 */
[----:B------:R-:W-:Y:S01]  /*0410*/  DFMA R16, R4, R16, UR6 ;  /* 0x0000000604107e2b */ /* 0x000fe20008000010 */
[C---:B------:R-:W-:Y:S01]  /*0420*/  ISETP.GE.U32.AND P1, PT, R2.reuse, R11, PT ;  /* 0x0000000b0200720c */ /* 0x040fe20003f26070 */
[----:B------:R-:W-:Y:S01]  /*0430*/  UMOV UR6, 0x16c15d47 ;  /* 0x16c15d4700067882 */ /* 0x000fe20000000000 */
[----:B------:R-:W-:Y:S01]  /*0440*/  UMOV UR7, 0x3f56c16c ;  /* 0x3f56c16c00077882 */ /* 0x000fe20000000000 */
[----:B------:R-:W-:Y:S01]  /*0450*/  IMAD.IADD R13, R2, 0x1, -R11 ;  /* 0x00000001020d7824 */ /* 0x000fe200078e0a0b */
[----:B------:R-:W-:-:S03]  /*0460*/  DADD R14, RZ, -R14 ;  /* 0x00000000ff0e7229 */ /* 0x000fc6000000080e */
[C---:B------:R-:W-:Y:S01]  /*0470*/  DFMA R16, R4.reuse, R16, -UR6 ;  /* 0x8000000604107e2b */ /* 0x040fe20008000010 */
[----:B------:R-:W-:Y:S01]  /*0480*/  UMOV UR6, 0x55555551 ;  /* 0x5555555100067882 */ /* 0x000fe20000000000 */
[----:B------:R-:W-:Y:S01]  /*0490*/  UMOV UR7, 0x3fa55555 ;  /* 0x3fa5555500077882 */ /* 0x000fe20000000000 */
[----:B------:R-:W1:Y:S03]  /*04a0*/  F2F.F32.F64 R9, R14 ;  /* 0x0000000e00097310 */ /* 0x000e660000301000 */
[----:B------:R-:W-:Y:S02]  /*04b0*/  @P1 VIADD R19, R19, 0x1 ;  /* 0x0000000113131836 */ /* 0x000fe40000000000 */
[----:B------:R-:W-:Y:S01]  /*04c0*/  DFMA R16, R4, R16, UR6 ;  /* 0x0000000604107e2b */ /* 0x000fe20008000010 */
[----:B------:R-:W2:Y:S02]  /*04d0*/  LDCU.64 UR6, c[0x0][0x398] ;  /* 0x00007300ff0677ac */ /* 0x000ea40008000a00 */
[----:B------:R-:W-:-:S02]  /*04e0*/  SEL R3, R0, R19, !P0 ;  /* 0x0000001300037207 */ /* 0x000fc40004000000 */
[----:B------:R-:W-:Y:S01]  /*04f0*/  @P0 SEL R0, R13, R2, P1 ;  /* 0x000000020d000207 */ /* 0x000fe20000800000 */
[----:B------:R-:W-:Y:S01]  /*0500*/  VIADD R2, R10, 0xffffffff ;  /* 0xffffffff0a027836 */ /* 0x000fe20000000000 */
[----:B------:R-:W3:Y:S01]  /*0510*/  I2F.F64 R14, R3 ;  /* 0x00000003000e7312 */ /* 0x000ee20000201c00 */
[----:B------:R-:W-:Y:S01]  /*0520*/  DFMA R16, R4, R16, -0.5 ;  /* 0xbfe000000410742b */ /* 0x000fe20000000010 */
[----:B-1----:R-:W-:Y:S02]  /*0530*/  FMUL.D2 R6, R9, UR8 ;  /* 0x0000000809067c20 */ /* 0x002fe40008300000 */
[----:B------:R-:W-:-:S04]  /*0540*/  ISETP.NE.AND P1, PT, R2, RZ, PT ;  /* 0x000000ff0200720c */ /* 0x000fc80003f25270 */
[----:B------:R-:W1:Y:S01]  /*0550*/  I2F.F64 R12, R0 ;  /* 0x00000000000c7312 */ /* 0x000e620000201c00 */
[----:B------:R-:W-:Y:S01]  /*0560*/  DFMA R4, R4, R16, 1 ;  /* 0x3ff000000404742b */ /* 0x000fe20000000010 */
[----:B--2---:R-:W-:Y:S01]  /*0570*/  UIADD3 UR4, UPT, UPT, UR6, -0x1, URZ ;  /* 0xffffffff06047890 */ /* 0x004fe2000fffe0ff */
[----:B---3--:R-:W-:-:S05]  /*0580*/  DMUL R14, R14, UR10 ;  /* 0x0000000a0e0e7c28 */ /* 0x008fca0008000000 */
[----:B------:R-:W2:Y:S01]  /*0590*/  F2F.F64.F32 R18, R6 ;  /* 0x0000000600127310 */ /* 0x000ea20000201800 */
[----:B------:R-:W-:Y:S01]  /*05a0*/  ISETP.GE.U32.AND P0, PT, R3, UR4, PT ;  /* 0x0000000403007c0c */ /* 0x000fe2000bf06070 */
[----:B------:R-:W-:-:S03]  /*05b0*/  UMOV UR4, URZ ;  /* 0x000000ff00047c82 */ /* 0x000fc60008000000 */
[-C--:B------:R-:W-:Y:S01]  /*05c0*/  ISETP.LT.U32.AND P0, PT, R0, R23.reuse, !P0 ;  /* 0x000000170000720c */ /* 0x080fe20004701070 */
[----:B-1----:R-:W-:Y:S02]  /*05d0*/  DMUL R12, R12, UR10 ;  /* 0x0000000a0c0c7c28 */ /* 0x002fe40008000000 */
[----:B------:R-:W0:Y:S01]  /*05e0*/  F2F.F32.F64 R4, R4 ;  /* 0x0000000400047310 */ /* 0x000e220000301000 */
[----:B------:R-:W-:Y:S01]  /*05f0*/  IMAD R23, R3, R23, R0 ;  /* 0x0000001703177224 */ /* 0x000fe200078e0200 */
[----:B------:R-:W1:Y:S01]  /*0600*/  LDCU.64 UR10, c[0x0][0x358] ;  /* 0x00006b00ff0a77ac */ /* 0x000e620008000a00 */
[----:B--2---:R-:W-:-:S05]  /*0610*/  DMUL R16, R18, R14 ;  /* 0x0000000e12107228 */ /* 0x004fca0000000000 */
[----:B------:R2:W3:Y:S01]  /*0620*/  F2F.F64.F32 R20, R9 ;  /* 0x0000000900147310 */ /* 0x0004e20000201800 */
[----:B------:R-:W-:Y:S01]  /*0630*/  DMUL R18, R12, R18 ;  /* 0x000000120c127228 */ /* 0x000fe20000000000 */
[----:B------:R-:W-:Y:S02]  /*0640*/  I2FP.F32.S32 R12, R0 ;  /* 0x00000000000c7245 */ /* 0x000fe40000201400 */
[----:B------:R-:W-:-:S03]  /*0650*/  I2FP.F32.S32 R13, R3 ;  /* 0x00000003000d7245 */ /* 0x000fc60000201400 */
[----:B------:R-:W-:Y:S01]  /*0660*/  FMUL R12, R12, 1.5 ;  /* 0x3fc000000c0c7820 */ /* 0x000fe20000400000 */
[----:B------:R-:W4:Y:S01]  /*0670*/  F2F.F64.F32 R40, UR7 ;  /* 0x0000000700287d10 */ /* 0x000f220008201800 */
[----:B------:R-:W-:Y:S02]  /*0680*/  FMUL R15, R13, UR8 ;  /* 0x000000080d0f7c20 */ /* 0x000fe40008400000 */
[----:B------:R-:W-:Y:S02]  /*0690*/  FMUL R12, R12, UR8 ;  /* 0x000000080c0c7c20 */ /* 0x000fe40008400000 */
[----:B0-----:R-:W-:Y:S02]  /*06a0*/  FFMA R4, R4, R15, UR13 ;  /* 0x0000000d04047e23 */ /* 0x001fe4000800000f */
[----:B------:R-:W-:-:S04]  /*06b0*/  FFMA R5, R9, R12, UR12 ;  /* 0x0000000c09057e23 */ /* 0x000fc8000800000c */
[----:B------:R-:W-:Y:S01]  /*06c0*/  FFMA R5, R6, R13, R5 ;  /* 0x0000000d06057223 */ /* 0x000fe20000000005 */
[----:B------:R-:W-:Y:S01]  /*06d0*/  IMAD R6, R2, R23, RZ ;  /* 0x0000001702067224 */ /* 0x000fe200078e02ff */
[----:B-123--:R-:W-:Y:S06]  /*06e0*/  @!P1 BRA `(.L_x_0) ;  /* 0x0000001400609947 */ /* 0x00efec0003800000 */
[----:B------:R-:W-:Y:S01]  /*06f0*/  IADD3 R9, PT, PT, R11, UR5, R8 ;  /* 0x000000050b097c10 */ /* 0x000fe2000fffe008 */
[-C--:B------:R-:W-:Y:S01]  /*0700*/  IMAD R7, R7, R10.reuse, RZ ;  /* 0x0000000a07077224 */ /* 0x080fe200078e02ff */
[----:B------:R-:W-:Y:S01]  /*0710*/  LOP3.LUT R11, R10, 0xfffffffe, RZ, 0xc0, !PT ;  /* 0xfffffffe0a0b7812 */ /* 0x000fe200078ec0ff */
[----:B------:R-:W0:Y:S01]  /*0720*/  LDCU UR5, c[0x0][0x398] ;  /* 0x00007300ff0577ac */ /* 0x000e220008000800 */
[----:B------:R-:W-:Y:S01]  /*0730*/  ISETP.GE.U32.AND P1, PT, R3, UR6, PT ;  /* 0x0000000603007c0c */ /* 0x000fe2000bf26070 */
[----:B------:R-:W-:Y:S02]  /*0740*/  IMAD R9, R9, R10, RZ ;  /* 0x0000000a09097224 */ /* 0x000fe400078e02ff */
[--C-:B------:R-:W-:Y:S01]  /*0750*/  IMAD.IADD R8, R7, 0x1, R10.reuse ;  /* 0x0000000107087824 */ /* 0x100fe200078e020a */
[----:B------:R-:W-:Y:S01]  /*0760*/  UMOV UR4, URZ ;  /* 0x000000ff00047c82 */ /* 0x000fe20008000000 */
[----:B------:R-:W-:Y:S01]  /*0770*/  IMAD.IADD R10, R9, 0x1, R10 ;  /* 0x00000001090a7824 */ /* 0x000fe200078e020a */
[----:B------:R-:W-:Y:S01]  /*0780*/  UMOV UR7, 0x2 ;  /* 0x0000000200077882 */ /* 0x000fe20000000000 */
[----:B------:R-:W-:-:S07]  /*0790*/  IMAD.MOV R11, RZ, RZ, -R11 ;  /* 0x000000ffff0b7224 */ /* 0x000fce00078e0a0b */
.L_x_5:
[----:B0-----:R-:W-:Y:S01]  /*07a0*/  UMOV UR6, UR5 ;  /* 0x0000000500067c82 */ /* 0x001fe20008000000 */
[----:B------:R-:W-:Y:S04]  /*07b0*/  BSSY.RECONVERGENT B0, `(.L_x_1) ;  /* 0x000009c000007945 */ /* 0x000fe80003800200 */
[----:B--23-5:R-:W-:Y:S05]  /*07c0*/  @P1 BRA `(.L_x_2) ;  /* 0x0000000800681947 */ /* 0x02cfea0003800000 */
[----:B------:R-:W-:Y:S01]  /*07d0*/  UIADD3 UR8, UPT, UPT, UR7, -0x2, URZ ;  /* 0xfffffffe07087890 */ /* 0x000fe2000fffe0ff */
[--C-:B------:R-:W-:Y:S01]  /*07e0*/  SHF.R.U32.HI R27, RZ, 0x18, R5.reuse ;  /* 0x00000018ff1b7819 */ /* 0x100fe20000011605 */
[----:B------:R-:W-:Y:S01]  /*07f0*/  UMOV UR12, 0xe8ff5d6e ;  /* 0xe8ff5d6e000c7882 */ /* 0x000fe20000000000 */
[----:B------:R-:W-:Y:S01]  /*0800*/  UMOV UR13, 0x3ffbb67a ;  /* 0x3ffbb67a000d7882 */ /* 0x000fe20000000000 */
[--C-:B------:R-:W-:Y:S02]  /*0810*/  SHF.R.U32.HI R29, RZ, 0x10, R5.reuse ;  /* 0x00000010ff1d7819 */ /* 0x100fe40000011605 */
[----:B------:R-:W-:Y:S02]  /*0820*/  SHF.R.U32.HI R31, RZ, 0x8, R5 ;  /* 0x00000008ff1f7819 */ /* 0x000fe40000011605 */
[--C-:B------:R-:W-:Y:S01]  /*0830*/  SHF.R.U32.HI R33, RZ, 0x18, R4.reuse ;  /* 0x00000018ff217819 */ /* 0x100fe20000011604 */
[----:B------:R-:W0:Y:S01]  /*0840*/  I2F.F64.U32 R12, UR8 ;  /* 0x00000008000c7d12 */ /* 0x000e220008201800 */
[----:B------:R-:W-:-:S02]  /*0850*/  SHF.R.U32.HI R35, RZ, 0x10, R4 ;  /* 0x00000010ff237819 */ /* 0x000fc40000011604 */
[----:B------:R-:W-:Y:S02]  /*0860*/  SHF.R.U32.HI R37, RZ, 0x8, R4 ;  /* 0x00000008ff257819 */ /* 0x000fe40000011604 */
[----:B------:R-:W-:Y:S01]  /*0870*/  ISETP.LE.U32.OR P1, PT, R2, UR8, !P0 ;  /* 0x0000000802007c0c */ /* 0x000fe2000c723470 */
[----:B0-----:R-:W-:-:S08]  /*0880*/  DMUL R12, R12, UR12 ;  /* 0x0000000c0c0c7c28 */ /* 0x001fd00008000000 */
[----:B------:R-:W-:Y:S02]  /*0890*/  DMUL R14, R38, R12 ;  /* 0x0000000c260e7228 */ /* 0x000fe40000000000 */
[----:B------:R-:W0:Y:S06]  /*08a0*/  LDC.64 R12, c[0x0][0x380] ;  /* 0x0000e000ff0c7b82 */ /* 0x000e2c0000000a00 */
[----:B----4-:R-:W-:-:S08]  /*08b0*/  DFMA R14, R20, R14, R40 ;  /* 0x0000000e140e722b */ /* 0x010fd00000000028 */
[----:B------:R-:W-:-:S08]  /*08c0*/  DADD R14, R18, R14 ;  /* 0x00000000120e7229 */ /* 0x000fd0000000000e */
[----:B------:R-:W-:Y:S01]  /*08d0*/  DADD R14, R16, R14 ;  /* 0x00000000100e7229 */ /* 0x000fe2000000000e */
[----:B0-----:R-:W-:-:S05]  /*08e0*/  IMAD.WIDE.U32 R12, R7, 0xc, R12 ;  /* 0x0000000c070c7825 */ /* 0x001fca00078e000c */
[----:B------:R0:W-:Y:S04]  /*08f0*/  STG.E.U8 desc[UR10][R12.64+0x7], R27 ;  /* 0x0000071b0c007986 */ /* 0x0001e8000c10110a */
[----:B------:R-:W1:Y:S01]  /*0900*/  F2F.F32.F64 R15, R14 ;  /* 0x0000000e000f7310 */ /* 0x000e620000301000 */
[----:B------:R2:W-:Y:S04]  /*0910*/  STG.E.U8 desc[UR10][R12.64+0x6], R29 ;  /* 0x0000061d0c007986 */ /* 0x0005e8000c10110a */
[----:B------:R2:W-:Y:S04]  /*0920*/  STG.E.U8 desc[UR10][R12.64+0x5], R31 ;  /* 0x0000051f0c007986 */ /* 0x0005e8000c10110a */
[----:B------:R2:W-:Y:S04]  /*0930*/  STG.E.U8 desc[UR10][R12.64+0xb], R33 ;  /* 0x00000b210c007986 */ /* 0x0005e8000c10110a */
[----:B------:R2:W-:Y:S01]  /*0940*/  STG.E.U8 desc[UR10][R12.64+0xa], R35 ;  /* 0x00000a230c007986 */ /* 0x0005e2000c10110a */
[----:B-1----:R-:W-:-:S02]  /*0950*/  SHF.R.U32.HI R23, RZ, 0x18, R15 ;  /* 0x00000018ff177819 */ /* 0x002fc4000001160f */
[--C-:B------:R-:W-:Y:S01]  /*0960*/  SHF.R.U32.HI R25, RZ, 0x10, R15.reuse ;  /* 0x00000010ff197819 */ /* 0x100fe2000001160f */
[----:B------:R2:W-:Y:S01]  /*0970*/  STG.E.U8 desc[UR10][R12.64+0x9], R37 ;  /* 0x000009250c007986 */ /* 0x0005e2000c10110a */
[----:B0-----:R-:W-:-:S03]  /*0980*/  SHF.R.U32.HI R27, RZ, 0x8, R15 ;  /* 0x00000008ff1b7819 */ /* 0x001fc6000001160f */
[----:B------:R2:W-:Y:S04]  /*0990*/  STG.E.U8 desc[UR10][R12.64], R15 ;  /* 0x0000000f0c007986 */ /* 0x0005e8000c10110a */
[----:B------:R2:W-:Y:S04]  /*09a0*/  STG.E.U8 desc[UR10][R12.64+0x3], R23 ;  /* 0x000003170c007986 */ /* 0x0005e8000c10110a */
[----:B------:R2:W-:Y:S04]  /*09b0*/  STG.E.U8 desc[UR10][R12.64+0x2], R25 ;  /* 0x000002190c007986 */ /* 0x0005e8000c10110a */
[----:B------:R2:W-:Y:S04]  /*09c0*/  STG.E.U8 desc[UR10][R12.64+0x4], R5 ;  /* 0x000004050c007986 */ /* 0x0005e8000c10110a */
[----:B------:R2:W-:Y:S04]  /*09d0*/  STG.E.U8 desc[UR10][R12.64+0x8], R4 ;  /* 0x000008040c007986 */ /* 0x0005e8000c10110a */
[----:B------:R2:W-:Y:S01]  /*09e0*/  STG.E.U8 desc[UR10][R12.64+0x1], R27 ;  /* 0x0000011b0c007986 */ /* 0x0005e2000c10110a */
[----:B------:R-:W-:Y:S05]  /*09f0*/  @P1 BRA `(.L_x_2) ;  /* 0x0000000400dc1947 */ /* 0x000fea0003800000 */
[----:B--2---:R-:W0:Y:S01]  /*0a00*/  LDC.64 R36, c[0x0][0x388] ;  /* 0x0000e200ff247b82 */ /* 0x004e220000000a00 */
[----:B------:R-:W-:Y:S01]  /*0a10*/  VIADD R33, R6, UR4 ;  /* 0x0000000406217c36 */ /* 0x000fe20008000000 */
[--C-:B------:R-:W-:Y:S01]  /*0a20*/  SHF.R.U32.HI R25, RZ, 0x10, R7.reuse ;  /* 0x00000010ff197819 */ /* 0x100fe20000011607 */
[----:B------:R-:W-:Y:S01]  /*0a30*/  VIADD R32, R7, 0x1 ;  /* 0x0000000107207836 */ /* 0x000fe20000000000 */
[--C-:B------:R-:W-:Y:S01]  /*0a40*/  SHF.R.U32.HI R15, RZ, 0x18, R7.reuse ;  /* 0x00000018ff0f7819 */ /* 0x100fe20000011607 */
[----:B------:R-:W-:Y:S01]  /*0a50*/  IMAD R33, R33, 0x5, RZ ;  /* 0x0000000521217824 */ /* 0x000fe200078e02ff */
[----:B------:R-:W-:Y:S01]  /*0a60*/  SHF.R.U32.HI R27, RZ, 0x8, R7 ;  /* 0x00000008ff1b7819 */ /* 0x000fe20000011607 */
[----:B------:R-:W-:Y:S01]  /*0a70*/  VIADD R26, R9, 0x1 ;  /* 0x00000001091a7836 */ /* 0x000fe20000000000 */
[--C-:B------:R-:W-:Y:S02]  /*0a80*/  SHF.R.U32.HI R35, RZ, 0x18, R32.reuse ;  /* 0x00000018ff237819 */ /* 0x100fe40000011620 */
[----:B------:R-:W-:-:S02]  /*0a90*/  SHF.R.U32.HI R43, RZ, 0x10, R32 ;  /* 0x00000010ff2b7819 */ /* 0x000fc40000011620 */
[----:B------:R-:W-:Y:S02]  /*0aa0*/  SHF.R.U32.HI R45, RZ, 0x8, R32 ;  /* 0x00000008ff2d7819 */ /* 0x000fe40000011620 */
[--C-:B------:R-:W-:Y:S02]  /*0ab0*/  SHF.R.U32.HI R13, RZ, 0x18, R8.reuse ;  /* 0x00000018ff0d7819 */ /* 0x100fe40000011608 */
[--C-:B------:R-:W-:Y:S02]  /*0ac0*/  SHF.R.U32.HI R14, RZ, 0x10, R8.reuse ;  /* 0x00000010ff0e7819 */ /* 0x100fe40000011608 */
[----:B------:R-:W-:Y:S02]  /*0ad0*/  SHF.R.U32.HI R29, RZ, 0x8, R8 ;  /* 0x00000008ff1d7819 */ /* 0x000fe40000011608 */
[--C-:B------:R-:W-:Y:S02]  /*0ae0*/  SHF.R.U32.HI R12, RZ, 0x18, R9.reuse ;  /* 0x00000018ff0c7819 */ /* 0x100fe40000011609 */
[----:B------:R-:W-:Y:S01]  /*0af0*/  SHF.R.U32.HI R31, RZ, 0x10, R9 ;  /* 0x00000010ff1f7819 */ /* 0x000fe20000011609 */
[----:B0-----:R-:W-:Y:S01]  /*0b00*/  IMAD.WIDE.U32 R22, R33, 0x10, R36 ;  /* 0x0000001021167825 */ /* 0x001fe200078e0024 */
[----:B------:R-:W-:-:S02]  /*0b10*/  SHF.R.U32.HI R30, RZ, 0x8, R9 ;  /* 0x00000008ff1e7819 */ /* 0x000fc40000011609 */
[----:B------:R-:W-:Y:S02]  /*0b20*/  SHF.R.U32.HI R34, RZ, 0x8, R32 ;  /* 0x00000008ff227819 */ /* 0x000fe40000011620 */
[----:B------:R0:W-:Y:S01]  /*0b30*/  STG.E.U8 desc[UR10][R22.64+0x2], R25 ;  /* 0x0000021916007986 */ /* 0x0001e2000c10110a */
[----:B------:R-:W-:-:S03]  /*0b40*/  SHF.R.U32.HI R28, RZ, 0x10, R26 ;  /* 0x00000010ff1c7819 */ /* 0x000fc6000001161a */
[----:B------:R1:W-:Y:S04]  /*0b50*/  STG.E.U8 desc[UR10][R22.64+0x3], R15 ;  /* 0x0000030f16007986 */ /* 0x0003e8000c10110a */
[----:B------:R2:W-:Y:S01]  /*0b60*/  STG.E.U8 desc[UR10][R22.64+0x1], R27 ;  /* 0x0000011b16007986 */ /* 0x0005e2000c10110a */
[----:B0-----:R-:W-:-:S03]  /*0b70*/  VIADD R25, R33, 0x1 ;  /* 0x0000000121197836 */ /* 0x001fc60000000000 */
[----:B------:R0:W-:Y:S01]  /*0b80*/  STG.E.U8 desc[UR10][R22.64+0x7], R35 ;  /* 0x0000072316007986 */ /* 0x0001e2000c10110a */
[----:B-1----:R-:W-:-:S03]  /*0b90*/  SHF.R.U32.HI R15, RZ, 0x18, R32 ;  /* 0x00000018ff0f7819 */ /* 0x002fc60000011620 */
[----:B------:R-:W-:Y:S01]  /*0ba0*/  STG.E.U8 desc[UR10][R22.64+0x6], R43 ;  /* 0x0000062b16007986 */ /* 0x000fe2000c10110a */
[----:B--2---:R-:W-:-:S03]  /*0bb0*/  SHF.R.U32.HI R27, RZ, 0x18, R26 ;  /* 0x00000018ff1b7819 */ /* 0x004fc6000001161a */
[----:B------:R1:W-:Y:S04]  /*0bc0*/  STG.E.U8 desc[UR10][R22.64+0x5], R45 ;  /* 0x0000052d16007986 */ /* 0x0003e8000c10110a */
[----:B------:R-:W-:Y:S01]  /*0bd0*/  STG.E.U8 desc[UR10][R22.64], R7 ;  /* 0x0000000716007986 */ /* 0x000fe2000c10110a */
[----:B0-----:R-:W-:-:S03]  /*0be0*/  SHF.R.U32.HI R35, RZ, 0x10, R32 ;  /* 0x00000010ff237819 */ /* 0x001fc60000011620 */
[----:B------:R-:W-:Y:S04]  /*0bf0*/  STG.E.U8 desc[UR10][R22.64+0x8], R8 ;  /* 0x0000080816007986 */ /* 0x000fe8000c10110a */
[----:B------:R-:W-:Y:S01]  /*0c00*/  STG.E.U8 desc[UR10][R22.64+0x4], R32 ;  /* 0x0000042016007986 */ /* 0x000fe2000c10110a */
[----:B-1----:R-:W-:Y:S01]  /*0c10*/  IMAD.WIDE.U32 R44, R25, 0x10, R36 ;  /* 0x00000010192c7825 */ /* 0x002fe200078e0024 */
[----:B------:R-:W-:Y:S02]  /*0c20*/  SHF.R.U32.HI R25, RZ, 0x8, R26 ;  /* 0x00000008ff197819 */ /* 0x000fe4000001161a */
[----:B------:R-:W-:Y:S04]  /*0c30*/  STG.E.U8 desc[UR10][R22.64+0xb], R13 ;  /* 0x00000b0d16007986 */ /* 0x000fe8000c10110a */
[----:B------:R-:W-:Y:S04]  /*0c40*/  STG.E.U8 desc[UR10][R22.64+0xa], R14 ;  /* 0x00000a0e16007986 */ /* 0x000fe8000c10110a */
[----:B------:R-:W-:Y:S04]  /*0c50*/  STG.E.U8 desc[UR10][R22.64+0x9], R29 ;  /* 0x0000091d16007986 */ /* 0x000fe8000c10110a */
[----:B------:R-:W-:Y:S04]  /*0c60*/  STG.E.U8 desc[UR10][R22.64+0xf], R12 ;  /* 0x00000f0c16007986 */ /* 0x000fe8000c10110a */
[----:B------:R-:W-:Y:S04]  /*0c70*/  STG.E.U8 desc[UR10][R22.64+0xe], R31 ;  /* 0x00000e1f16007986 */ /* 0x000fe8000c10110a */
[----:B------:R-:W-:Y:S04]  /*0c80*/  STG.E.U8 desc[UR10][R22.64+0xd], R30 ;  /* 0x00000d1e16007986 */ /* 0x000fe8000c10110a */
[----:B------:R0:W-:Y:S04]  /*0c90*/  STG.E.U8 desc[UR10][R22.64+0xc], R9 ;  /* 0x00000c0916007986 */ /* 0x0001e8000c10110a */
[----:B------:R-:W-:Y:S04]  /*0ca0*/  STG.E.U8 desc[UR10][R44.64+0x3], R13 ;  /* 0x0000030d2c007986 */ /* 0x000fe8000c10110a */
[----:B------:R-:W-:Y:S01]  /*0cb0*/  STG.E.U8 desc[UR10][R44.64+0x2], R14 ;  /* 0x0000020e2c007986 */ /* 0x000fe2000c10110a */
[----:B0-----:R-:W-:-:S03]  /*0cc0*/  VIADD R23, R33, 0x2 ;  /* 0x0000000221177836 */ /* 0x001fc60000000000 */
[----:B------:R-:W-:Y:S01]  /*0cd0*/  STG.E.U8 desc[UR10][R44.64+0x1], R29 ;  /* 0x0000011d2c007986 */ /* 0x000fe2000c10110a */
[----:B------:R-:W-:Y:S02]  /*0ce0*/  VIADD R22, R8, 0x1 ;  /* 0x0000000108167836 */ /* 0x000fe40000000000 */
[----:B------:R-:W-:Y:S01]  /*0cf0*/  IMAD.WIDE.U32 R42, R23, 0x10, R36 ;  /* 0x00000010172a7825 */ /* 0x000fe200078e0024 */
[----:B------:R-:W-:Y:S02]  /*0d00*/  STG.E.U8 desc[UR10][R44.64], R8 ;  /* 0x000000082c007986 */ /* 0x000fe4000c10110a */
[--C-:B------:R-:W-:Y:S02]  /*0d10*/  SHF.R.U32.HI R23, RZ, 0x18, R22.reuse ;  /* 0x00000018ff177819 */ /* 0x100fe40000011616 */
[----:B------:R-:W-:Y:S01]  /*0d20*/  STG.E.U8 desc[UR10][R44.64+0x4], R32 ;  /* 0x000004202c007986 */ /* 0x000fe2000c10110a */
[----:B------:R-:W-:-:S03]  /*0d30*/  SHF.R.U32.HI R24, RZ, 0x10, R22 ;  /* 0x00000010ff187819 */ /* 0x000fc60000011616 */
[----:B------:R-:W-:Y:S04]  /*0d40*/  STG.E.U8 desc[UR10][R44.64+0xf], R12 ;  /* 0x00000f0c2c007986 */ /* 0x000fe8000c10110a */
        /* <DEDUP_REMOVED lines=9> */
[----:B------:R0:W-:Y:S04]  /*0de0*/  STG.E.U8 desc[UR10][R44.64+0xc], R9 ;  /* 0x00000c092c007986 */ /* 0x0001e8000c10110a */
[----:B------:R1:W-:Y:S04]  /*0df0*/  STG.E.U8 desc[UR10][R42.64+0x3], R15 ;  /* 0x0000030f2a007986 */ /* 0x0003e8000c10110a */
[----:B------:R2:W-:Y:S04]  /*0e00*/  STG.E.U8 desc[UR10][R42.64], R32 ;  /* 0x000000202a007986 */ /* 0x0005e8000c10110a */
[----:B------:R-:W-:Y:S01]  /*0e10*/  STG.E.U8 desc[UR10][R42.64+0x2], R35 ;  /* 0x000002232a007986 */ /* 0x000fe2000c10110a */
[----:B0-----:R-:W-:-:S02]  /*0e20*/  SHF.R.U32.HI R45, RZ, 0x8, R10 ;  /* 0x00000008ff2d7819 */ /* 0x001fc4000001160a */
[----:B-1----:R-:W-:Y:S01]  /*0e30*/  SHF.R.U32.HI R15, RZ, 0x8, R22 ;  /* 0x00000008ff0f7819 */ /* 0x002fe20000011616 */
[----:B------:R0:W-:Y:S01]  /*0e40*/  STG.E.U8 desc[UR10][R42.64+0x1], R34 ;  /* 0x000001222a007986 */ /* 0x0001e2000c10110a */
[----:B--2---:R-:W-:-:S03]  /*0e50*/  VIADD R32, R33, 0x3 ;  /* 0x0000000321207836 */ /* 0x004fc60000000000 */
[----:B------:R-:W-:Y:S01]  /*0e60*/  STG.E.U8 desc[UR10][R42.64+0xb], R13 ;  /* 0x00000b0d2a007986 */ /* 0x000fe2000c10110a */
[----:B------:R-:W-:-:S03]  /*0e70*/  VIADD R33, R33, 0x4 ;  /* 0x0000000421217836 */ /* 0x000fc60000000000 */
[----:B------:R-:W-:Y:S04]  /*0e80*/  STG.E.U8 desc[UR10][R42.64+0xa], R14 ;  /* 0x00000a0e2a007986 */ /* 0x000fe8000c10110a */
[----:B------:R-:W-:Y:S01]  /*0e90*/  STG.E.U8 desc[UR10][R42.64+0x9], R29 ;  /* 0x0000091d2a007986 */ /* 0x000fe2000c10110a */
[----:B0-----:R-:W-:-:S03]  /*0ea0*/  IMAD.WIDE.U32 R34, R32, 0x10, R36 ;  /* 0x0000001020227825 */ /* 0x001fc600078e0024 */
        /* <DEDUP_REMOVED lines=10> */
[----:B------:R1:W-:Y:S01]  /*0f50*/  STG.E.U8 desc[UR10][R34.64+0x2], R31 ;  /* 0x0000021f22007986 */ /* 0x0003e2000c10110a */
[----:B0-----:R-:W-:Y:S01]  /*0f60*/  IMAD.WIDE.U32 R42, R33, 0x10, R36 ;  /* 0x00000010212a7825 */ /* 0x001fe200078e0024 */
[----:B------:R-:W-:-:S02]  /*0f70*/  SHF.R.U32.HI R33, RZ, 0x18, R10 ;  /* 0x00000018ff217819 */ /* 0x000fc4000001160a */
[----:B------:R1:W-:Y:S01]  /*0f80*/  STG.E.U8 desc[UR10][R34.64+0x1], R30 ;  /* 0x0000011e22007986 */ /* 0x0003e2000c10110a */
[----:B------:R-:W-:-:S03]  /*0f90*/  SHF.R.U32.HI R37, RZ, 0x10, R10 ;  /* 0x00000010ff257819 */ /* 0x000fc6000001160a */
[----:B------:R1:W-:Y:S04]  /*0fa0*/  STG.E.U8 desc[UR10][R34.64], R9 ;  /* 0x0000000922007986 */ /* 0x0003e8000c10110a */
        /* <DEDUP_REMOVED lines=27> */
[----:B------:R1:W-:Y:S02]  /*1160*/  STG.E.U8 desc[UR10][R42.64+0xc], R10 ;  /* 0x00000c0a2a007986 */ /* 0x0003e4000c10110a */
.L_x_2:
[----:B------:R-:W-:Y:S05]  /*1170*/  BSYNC.RECONVERGENT B0 ;  /* 0x0000000000007941 */ /* 0x000fea0003800200 */
.L_x_1:
[----:B------:R-:W-:Y:S01]  /*1180*/  ISETP.GE.U32.AND P1, PT, R3, UR6, PT ;  /* 0x0000000603007c0c */ /* 0x000fe2000bf26070 */
[----:B------:R-:W-:-:S12]  /*1190*/  BSSY.RECONVERGENT B0, `(.L_x_3) ;  /* 0x00000a2000007945 */ /* 0x000fd80003800200 */
[----:B------:R-:W-:Y:S05]  /*11a0*/  @P1 BRA `(.L_x_4) ;  /* 0x0000000800801947 */ /* 0x000fea0003800000 */
[----:B------:R-:W-:Y:S01]  /*11b0*/  UIADD3 UR12, UPT, UPT, UR7, -0x1, URZ ;  /* 0xffffffff070c7890 */ /* 0x000fe2000fffe0ff */
[----:B-12---:R-:W-:Y:S01]  /*11c0*/  VIADD R25, R7, 0x1 ;  /* 0x0000000107197836 */ /* 0x006fe20000000000 */
[----:B------:R-:W-:Y:S01]  /*11d0*/  UMOV UR8, 0xe8ff5d6e ;  /* 0xe8ff5d6e00087882 */ /* 0x000fe20000000000 */
[----:B------:R-:W-:Y:S01]  /*11e0*/  UMOV UR9, 0x3ffbb67a ;  /* 0x3ffbb67a00097882 */ /* 0x000fe20000000000 */
[--C-:B------:R-:W-:Y:S02]  /*11f0*/  SHF.R.U32.HI R29, RZ, 0x18, R5.reuse ;  /* 0x00000018ff1d7819 */ /* 0x100fe40000011605 */
[--C-:B------:R-:W-:Y:S02]  /*1200*/  SHF.R.U32.HI R31, RZ, 0x10, R5.reuse ;  /* 0x00000010ff1f7819 */ /* 0x100fe40000011605 */
[----:B------:R-:W-:Y:S01]  /*1210*/  SHF.R.U32.HI R33, RZ, 0x8, R5 ;  /* 0x00000008ff217819 */ /* 0x000fe20000011605 */
[----:B------:R-:W0:Y:S01]  /*1220*/  I2F.F64.U32 R12, UR12 ;  /* 0x0000000c000c7d12 */ /* 0x000e220008201800 */
[----:B------:R-:W-:-:S02]  /*1230*/  SHF.R.U32.HI R35, RZ, 0x18, R4 ;  /* 0x00000018ff237819 */ /* 0x000fc40000011604 */
[--C-:B------:R-:W-:Y:S02]  /*1240*/  SHF.R.U32.HI R37, RZ, 0x10, R4.reuse ;  /* 0x00000010ff257819 */ /* 0x100fe40000011604 */
        /* <DEDUP_REMOVED lines=26> */
[----:B---3--:R-:W0:Y:S01]  /*13f0*/  LDC.64 R22, c[0x0][0x388] ;  /* 0x0000e200ff167b82 */ /* 0x008e220000000a00 */
[----:B------:R-:W-:Y:S01]  /*1400*/  VIADD R36, R6, UR4 ;  /* 0x0000000406247c36 */ /* 0x000fe20008000000 */
[--C-:B------:R-:W-:Y:S01]  /*1410*/  SHF.R.U32.HI R13, RZ, 0x18, R25.reuse ;  /* 0x00000018ff0d7819 */ /* 0x100fe20000011619 */
[----:B------:R-:W-:Y:S01]  /*1420*/  VIADD R37, R7, 0x2 ;  /* 0x0000000207257836 */ /* 0x000fe20000000000 */
[--C-:B------:R-:W-:Y:S01]  /*1430*/  SHF.R.U32.HI R15, RZ, 0x10, R25.reuse ;  /* 0x00000010ff0f7819 */ /* 0x100fe20000011619 */
[----:B------:R-:W-:Y:S01]  /*1440*/  IMAD R36, R36, 0x5, RZ ;  /* 0x0000000524247824 */ /* 0x000fe200078e02ff */
[----:B------:R-:W-:Y:S01]  /*1450*/  SHF.R.U32.HI R27, RZ, 0x8, R25 ;  /* 0x00000008ff1b7819 */ /* 0x000fe20000011619 */
[----:B------:R-:W-:Y:S01]  /*1460*/  VIADD R14, R8, 0x1 ;  /* 0x00000001080e7836 */ /* 0x000fe20000000000 */
[--C-:B------:R-:W-:Y:S01]  /*1470*/  SHF.R.U32.HI R29, RZ, 0x18, R37.reuse ;  /* 0x00000018ff1d7819 */ /* 0x100fe20000011625 */
[----:B------:R-:W-:Y:S01]  /*1480*/  VIADD R31, R36, 0x5 ;  /* 0x00000005241f7836 */ /* 0x000fe20000000000 */
[--C-:B------:R-:W-:Y:S01]  /*1490*/  SHF.R.U32.HI R43, RZ, 0x10, R37.reuse ;  /* 0x00000010ff2b7819 */ /* 0x100fe20000011625 */
[----:B------:R-:W-:Y:S01]  /*14a0*/  VIADD R33, R8, 0x1 ;  /* 0x0000000108217836 */ /* 0x000fe20000000000 */
[----:B------:R-:W-:Y:S01]  /*14b0*/  SHF.R.U32.HI R45, RZ, 0x8, R37 ;  /* 0x00000008ff2d7819 */ /* 0x000fe20000011625 */
[----:B------:R-:W-:Y:S01]  /*14c0*/  VIADD R34, R9, 0x1 ;  /* 0x0000000109227836 */ /* 0x000fe20000000000 */
[----:B------:R-:W-:-:S02]  /*14d0*/  SHF.R.U32.HI R14, RZ, 0x18, R14 ;  /* 0x00000018ff0e7819 */ /* 0x000fc4000001160e */
[----:B------:R-:W-:Y:S02]  /*14e0*/  SHF.R.U32.HI R32, RZ, 0x8, R33 ;  /* 0x00000008ff207819 */ /* 0x000fe40000011621 */
[--C-:B------:R-:W-:Y:S02]  /*14f0*/  SHF.R.U32.HI R12, RZ, 0x18, R34.reuse ;  /* 0x00000018ff0c7819 */ /* 0x100fe40000011622 */
[----:B------:R-:W-:Y:S02]  /*1500*/  SHF.R.U32.HI R35, RZ, 0x10, R34 ;  /* 0x00000010ff237819 */ /* 0x000fe40000011622 */
[----:B------:R-:W-:Y:S01]  /*1510*/  SHF.R.U32.HI R24, RZ, 0x18, R37 ;  /* 0x00000018ff187819 */ /* 0x000fe20000011625 */
[----:B0-----:R-:W-:Y:S01]  /*1520*/  IMAD.WIDE.U32 R30, R31, 0x10, R22 ;  /* 0x000000101f1e7825 */ /* 0x001fe200078e0016 */
[----:B------:R-:W-:-:S04]  /*1530*/  SHF.R.U32.HI R26, RZ, 0x10, R37 ;  /* 0x00000010ff1a7819 */ /* 0x000fc80000011625 */
[----:B------:R0:W-:Y:S04]  /*1540*/  STG.E.U8 desc[UR10][R30.64+0x3], R13 ;  /* 0x0000030d1e007986 */ /* 0x0001e8000c10110a */
[----:B------:R1:W-:Y:S04]  /*1550*/  STG.E.U8 desc[UR10][R30.64+0x2], R15 ;  /* 0x0000020f1e007986 */ /* 0x0003e8000c10110a */
[----:B------:R2:W-:Y:S01]  /*1560*/  STG.E.U8 desc[UR10][R30.64+0x7], R29 ;  /* 0x0000071d1e007986 */ /* 0x0005e2000c10110a */
[----:B0-----:R-:W-:-:S03]  /*1570*/  SHF.R.U32.HI R13, RZ, 0x8, R34 ;  /* 0x00000008ff0d7819 */ /* 0x001fc60000011622 */
[----:B------:R0:W-:Y:S01]  /*1580*/  STG.E.U8 desc[UR10][R30.64+0x6], R43 ;  /* 0x0000062b1e007986 */ /* 0x0001e2000c10110a */
[----:B-1----:R-:W-:-:S03]  /*1590*/  SHF.R.U32.HI R15, RZ, 0x10, R33 ;  /* 0x00000010ff0f7819 */ /* 0x002fc60000011621 */
[----:B------:R1:W-:Y:S01]  /*15a0*/  STG.E.U8 desc[UR10][R30.64], R25 ;  /* 0x000000191e007986 */ /* 0x0003e2000c10110a */
[----:B--2---:R-:W-:-:S03]  /*15b0*/  VIADD R29, R9, 0x2 ;  /* 0x00000002091d7836 */ /* 0x004fc60000000000 */
[----:B------:R2:W-:Y:S01]  /*15c0*/  STG.E.U8 desc[UR10][R30.64+0x1], R27 ;  /* 0x0000011b1e007986 */ /* 0x0005e2000c10110a */
[----:B0-----:R-:W-:-:S03]  /*15d0*/  VIADD R43, R36, 0x6 ;  /* 0x00000006242b7836 */ /* 0x001fc60000000000 */
[----:B------:R0:W-:Y:S01]  /*15e0*/  STG.E.U8 desc[UR10][R30.64+0x5], R45 ;  /* 0x0000052d1e007986 */ /* 0x0001e2000c10110a */
[----:B------:R-:W-:Y:S01]  /*15f0*/  SHF.R.U32.HI R28, RZ, 0x8, R29 ;  /* 0x00000008ff1c7819 */ /* 0x000fe2000001161d */
[----:B-1----:R-:W-:Y:S02]  /*1600*/  VIADD R25, R36, 0x7 ;  /* 0x0000000724197836 */ /* 0x002fe40000000000 */
[----:B------:R-:W-:Y:S01]  /*1610*/  STG.E.U8 desc[UR10][R30.64+0x4], R37 ;  /* 0x000004251e007986 */ /* 0x000fe2000c10110a */
[----:B------:R-:W-:Y:S01]  /*1620*/  IMAD.WIDE.U32 R42, R43, 0x10, R22 ;  /* 0x000000102b2a7825 */ /* 0x000fe200078e0016 */
[----:B--2---:R-:W-:Y:S02]  /*1630*/  SHF.R.U32.HI R27, RZ, 0x8, R37 ;  /* 0x00000008ff1b7819 */ /* 0x004fe40000011625 */
[----:B------:R-:W-:Y:S04]  /*1640*/  STG.E.U8 desc[UR10][R30.64+0xb], R14 ;  /* 0x00000b0e1e007986 */ /* 0x000fe8000c10110a */
[----:B------:R-:W-:Y:S01]  /*1650*/  STG.E.U8 desc[UR10][R30.64+0x8], R33 ;  /* 0x000008211e007986 */ /* 0x000fe2000c10110a */
[----:B0-----:R-:W-:-:S03]  /*1660*/  IMAD.WIDE.U32 R44, R25, 0x10, R22 ;  /* 0x00000010192c7825 */ /* 0x001fc600078e0016 */
[----:B------:R-:W-:Y:S01]  /*1670*/  STG.E.U8 desc[UR10][R30.64+0xa], R15 ;  /* 0x00000a0f1e007986 */ /* 0x000fe2000c10110a */
[----:B------:R-:W-:-:S03]  /*1680*/  VIADD R25, R8, 0x2 ;  /* 0x0000000208197836 */ /* 0x000fc60000000000 */
[----:B------:R-:W-:Y:S04]  /*1690*/  STG.E.U8 desc[UR10][R30.64+0x9], R32 ;  /* 0x000009201e007986 */ /* 0x000fe8000c10110a */
[----:B------:R-:W-:Y:S04]  /*16a0*/  STG.E.U8 desc[UR10][R30.64+0xf], R12 ;  /* 0x00000f0c1e007986 */ /* 0x000fe8000c10110a */
[----:B------:R-:W-:Y:S04]  /*16b0*/  STG.E.U8 desc[UR10][R30.64+0xe], R35 ;  /* 0x00000e231e007986 */ /* 0x000fe8000c10110a */
[----:B------:R-:W-:Y:S04]  /*16c0*/  STG.E.U8 desc[UR10][R30.64+0xd], R13 ;  /* 0x00000d0d1e007986 */ /* 0x000fe8000c10110a */
[----:B------:R0:W-:Y:S04]  /*16d0*/  STG.E.U8 desc[UR10][R30.64+0xc], R34 ;  /* 0x00000c221e007986 */ /* 0x0001e8000c10110a */
[----:B------:R-:W-:Y:S04]  /*16e0*/  STG.E.U8 desc[UR10][R42.64+0x3], R14 ;  /* 0x0000030e2a007986 */ /* 0x000fe8000c10110a */
[----:B------:R-:W-:Y:S01]  /*16f0*/  STG.E.U8 desc[UR10][R42.64+0x2], R15 ;  /* 0x0000020f2a007986 */ /* 0x000fe2000c10110a */
[----:B0-----:R-:W-:-:S03]  /*1700*/  SHF.R.U32.HI R30, RZ, 0x18, R29 ;  /* 0x00000018ff1e7819 */ /* 0x001fc6000001161d */
        /* <DEDUP_REMOVED lines=18> */
[----:B0-----:R-:W-:-:S03]  /*1830*/  VIADD R37, R36, 0x8 ;  /* 0x0000000824257836 */ /* 0x001fc60000000000 */
[----:B------:R0:W-:Y:S01]  /*1840*/  STG.E.U8 desc[UR10][R44.64+0x1], R27 ;  /* 0x0000011b2c007986 */ /* 0x0001e2000c10110a */
[----:B------:R-:W-:Y:S01]  /*1850*/  VIADD R36, R36, 0x9 ;  /* 0x0000000924247836 */ /* 0x000fe20000000000 */
[----:B-1----:R-:W-:Y:S01]  /*1860*/  SHF.R.U32.HI R24, RZ, 0x8, R25 ;  /* 0x00000008ff187819 */ /* 0x002fe20000011619 */
[----:B------:R-:W-:Y:S01]  /*1870*/  IMAD.WIDE.U32 R42, R37, 0x10, R22 ;  /* 0x00000010252a7825 */ /* 0x000fe200078e0016 */
[----:B------:R-:W-:Y:S01]  /*1880*/  STG.E.U8 desc[UR10][R44.64+0xb], R14 ;  /* 0x00000b0e2c007986 */ /* 0x000fe2000c10110a */
[----:B--2---:R-:W-:Y:S02]  /*1890*/  SHF.R.U32.HI R26, RZ, 0x18, R25 ;  /* 0x00000018ff1a7819 */ /* 0x004fe40000011619 */
[----:B------:R-:W-:Y:S01]  /*18a0*/  IMAD.WIDE.U32 R36, R36, 0x10, R22 ;  /* 0x0000001024247825 */ /* 0x000fe200078e0016 */
[----:B------:R-:W-:Y:S01]  /*18b0*/  STG.E.U8 desc[UR10][R44.64+0xa], R15 ;  /* 0x00000a0f2c007986 */ /* 0x000fe2000c10110a */
[----:B0-----:R-:W-:Y:S02]  /*18c0*/  SHF.R.U32.HI R27, RZ, 0x10, R25 ;  /* 0x00000010ff1b7819 */ /* 0x001fe40000011619 */
[----:B------:R-:W-:Y:S01]  /*18d0*/  VIADD R22, R10, 0x1 ;  /* 0x000000010a167836 */ /* 0x000fe20000000000 */
[----:B------:R-:W-:Y:S04]  /*18e0*/  STG.E.U8 desc[UR10][R44.64+0x9], R32 ;  /* 0x000009202c007986 */ /* 0x000fe8000c10110a */
        /* <DEDUP_REMOVED lines=13> */
[----:B0-----:R-:W-:-:S03]  /*19c0*/  SHF.R.U32.HI R12, RZ, 0x10, R22 ;  /* 0x00000010ff0c7819 */ /* 0x001fc60000011616 */
[----:B------:R5:W-:Y:S01]  /*19d0*/  STG.E.U8 desc[UR10][R42.64], R34 ;  /* 0x000000222a007986 */ /* 0x000be2000c10110a */
[----:B-1----:R-:W-:-:S03]  /*19e0*/  SHF.R.U32.HI R13, RZ, 0x8, R22 ;  /* 0x00000008ff0d7819 */ /* 0x002fc60000011616 */
        /* <DEDUP_REMOVED lines=28> */
.L_x_4:
[----:B------:R-:W-:Y:S05]  /*1bb0*/  BSYNC.RECONVERGENT B0 ;  /* 0x0000000000007941 */ /* 0x000fea0003800200 */
.L_x_3:
[----:B------:R-:W-:Y:S01]  /*1bc0*/  VIADD R11, R11, 0x2 ;  /* 0x000000020b0b7836 */ /* 0x000fe20000000000 */
[----:B------:R-:W-:Y:S01]  /*1bd0*/  UIADD3 UR4, UPT, UPT, UR4, 0x2, URZ ;  /* 0x0000000204047890 */ /* 0x000fe2000fffe0ff */
[----:B-1----:R-:W-:Y:S01]  /*1be0*/  VIADD R8, R8, 0x2 ;  /* 0x0000000208087836 */ /* 0x002fe20000000000 */
[----:B------:R-:W-:Y:S01]  /*1bf0*/  UIADD3 UR7, UPT, UPT, UR7, 0x2, URZ ;  /* 0x0000000207077890 */ /* 0x000fe2000fffe0ff */
[----:B------:R-:W-:Y:S01]  /*1c00*/  VIADD R9, R9, 0x2 ;  /* 0x0000000209097836 */ /* 0x000fe20000000000 */
[----:B------:R-:W-:Y:S01]  /*1c10*/  ISETP.NE.AND P2, PT, R11, RZ, PT ;  /* 0x000000ff0b00720c */ /* 0x000fe20003f45270 */
[----:B------:R-:W-:Y:S02]  /*1c20*/  VIADD R10, R10, 0x2 ;  /* 0x000000020a0a7836 */ /* 0x000fe40000000000 */
[----:B------:R-:W-:-:S10]  /*1c30*/  VIADD R7, R7, 0x2 ;  /* 0x0000000207077836 */ /* 0x000fd40000000000 */
[----:B------:R-:W-:Y:S05]  /*1c40*/  @P2 BRA `(.L_x_5) ;  /* 0xffffffe800d42947 */ /* 0x000fea000383ffff */
[----:B------:R-:W0:Y:S02]  /*1c50*/  LDCU UR4, c[0x0][0x390] ;  /* 0x00007200ff0477ac */ /* 0x000e240008000800 */
[----:B0-----:R-:W-:-:S12]  /*1c60*/  ULOP3.LUT UR4, UR4, 0xfffffffe, URZ, 0xc0, !UPT ;  /* 0xfffffffe04047892 */ /* 0x001fd8000f8ec0ff */
.L_x_0:
[----:B------:R-:W0:Y:S01]  /*1c70*/  LDC R7, c[0x0][0x390] ;  /* 0x0000e400ff077b82 */ /* 0x000e220000000800 */
[----:B------:R-:W-:Y:S02]  /*1c80*/  ISETP.GE.U32.AND P1, PT, R3, UR6, PT ;  /* 0x0000000603007c0c */ /* 0x000fe4000bf26070 */
[----:B0-----:R-:W-:-:S04]  /*1c90*/  LOP3.LUT R8, R7, 0x1, RZ, 0xc0, !PT ;  /* 0x0000000107087812 */ /* 0x001fc800078ec0ff */
[----:B------:R-:W-:-:S13]  /*1ca0*/  ISETP.NE.U32.OR P1, PT, R8, 0x1, P1 ;  /* 0x000000010800780c */ /* 0x000fda0000f25470 */
[----:B------:R-:W-:Y:S05]  /*1cb0*/  @P1 EXIT ;  /* 0x000000000000194d */ /* 0x000fea0003800000 */
[----:B------:R-:W0:Y:S01]  /*1cc0*/  I2F.F64.U32 R8, UR4 ;  /* 0x0000000400087d12 */ /* 0x000e220008201800 */
[----:B------:R-:W-:Y:S01]  /*1cd0*/  UMOV UR6, 0xe8ff5d6e ;  /* 0xe8ff5d6e00067882 */ /* 0x000fe20000000000 */
[----:B------:R-:W-:Y:S01]  /*1ce0*/  UMOV UR7, 0x3ffbb67a ;  /* 0x3ffbb67a00077882 */ /* 0x000fe20000000000 */
[----:B------:R-:W1:Y:S01]  /*1cf0*/  LDCU UR5, c[0x0][0x394] ;  /* 0x00007280ff0577ac */ /* 0x000e620008000800 */
[----:B------:R-:W-:Y:S02]  /*1d00*/  ISETP.LE.U32.OR P0, PT, R2, UR4, !P0 ;  /* 0x0000000402007c0c */ /* 0x000fe4000c703470 */
[--C-:B------:R-:W-:Y:S02]  /*1d10*/  SHF.R.U32.HI R11, RZ, 0x10, R5.reuse ;  /* 0x00000010ff0b7819 */ /* 0x100fe40000011605 */
[--C-:B--23-5:R-:W-:Y:S01]  /*1d20*/  SHF.R.U32.HI R15, RZ, 0x8, R5.reuse ;  /* 0x00000008ff0f7819 */ /* 0x12cfe20000011605 */
[----:B0-----:R-:W-:Y:S01]  /*1d30*/  DMUL R8, R8, UR6 ;  /* 0x0000000608087c28 */ /* 0x001fe20008000000 */
[----:B-1----:R-:W-:Y:S01]  /*1d40*/  IMAD R0, R3, UR5, R0 ;  /* 0x0000000503007c24 */ /* 0x002fe2000f8e0200 */
[----:B------:R-:W-:-:S06]  /*1d50*/  SHF.R.U32.HI R3, RZ, 0x18, R5 ;  /* 0x00000018ff037819 */ /* 0x000fcc0000011605 */
[----:B------:R-:W-:Y:S02]  /*1d60*/  DMUL R38, R38, R8 ;  /* 0x0000000826267228 */ /* 0x000fe40000000000 */
[----:B------:R-:W0:Y:S01]  /*1d70*/  LDC.64 R8, c[0x0][0x380] ;  /* 0x0000e000ff087b82 */ /* 0x000e220000000a00 */
[----:B------:R-:W-:-:S05]  /*1d80*/  IMAD R0, R0, R7, UR4 ;  /* 0x0000000400007e24 */ /* 0x000fca000f8e0207 */
[----:B----4-:R-:W-:Y:S01]  /*1d90*/  DFMA R38, R20, R38, R40 ;  /* 0x000000261426722b */ /* 0x010fe20000000028 */
[----:B------:R-:W-:-:S07]  /*1da0*/  SHF.R.U32.HI R21, RZ, 0x8, R4 ;  /* 0x00000008ff157819 */ /* 0x000fce0000011604 */
[----:B------:R-:W-:Y:S01]  /*1db0*/  DADD R38, R18, R38 ;  /* 0x0000000012267229 */ /* 0x000fe20000000026 */
[----:B------:R-:W-:-:S07]  /*1dc0*/  SHF.R.U32.HI R19, RZ, 0x10, R4 ;  /* 0x00000010ff137819 */ /* 0x000fce0000011604 */
[----:B------:R-:W-:Y:S01]  /*1dd0*/  DADD R38, R16, R38 ;  /* 0x0000000010267229 */ /* 0x000fe20000000026 */
[----:B0-----:R-:W-:Y:S01]  /*1de0*/  IMAD.WIDE.U32 R8, R0, 0xc, R8 ;  /* 0x0000000c00087825 */ /* 0x001fe200078e0008 */
[----:B------:R-:W-:-:S04]  /*1df0*/  SHF.R.U32.HI R17, RZ, 0x18, R4 ;  /* 0x00000018ff117819 */ /* 0x000fc80000011604 */
[----:B------:R0:W-:Y:S04]  /*1e00*/  STG.E.U8 desc[UR10][R8.64+0x7], R3 ;  /* 0x0000070308007986 */ /* 0x0001e8000c10110a */
[----:B------:R-:W0:Y:S01]  /*1e10*/  F2F.F32.F64 R39, R38 ;  /* 0x0000002600277310 */ /* 0x000e220000301000 */
[----:B------:R1:W-:Y:S04]  /*1e20*/  STG.E.U8 desc[UR10][R8.64+0x6], R11 ;  /* 0x0000060b08007986 */ /* 0x0003e8000c10110a */
[----:B------:R2:W-:Y:S04]  /*1e30*/  STG.E.U8 desc[UR10][R8.64+0x5], R15 ;  /* 0x0000050f08007986 */ /* 0x0005e8000c10110a */
[----:B------:R2:W-:Y:S04]  /*1e40*/  STG.E.U8 desc[UR10][R8.64+0x4], R5 ;  /* 0x0000040508007986 */ /* 0x0005e8000c10110a */
[----:B------:R2:W-:Y:S01]  /*1e50*/  STG.E.U8 desc[UR10][R8.64+0xb], R17 ;  /* 0x00000b1108007986 */ /* 0x0005e2000c10110a */
[----:B0-----:R-:W-:-:S02]  /*1e60*/  SHF.R.U32.HI R3, RZ, 0x18, R39 ;  /* 0x00000018ff037819 */ /* 0x001fc40000011627 */
[--C-:B-1----:R-:W-:Y:S01]  /*1e70*/  SHF.R.U32.HI R11, RZ, 0x10, R39.reuse ;  /* 0x00000010ff0b7819 */ /* 0x102fe20000011627 */
[----:B------:R2:W-:Y:S01]  /*1e80*/  STG.E.U8 desc[UR10][R8.64+0xa], R19 ;  /* 0x00000a1308007986 */ /* 0x0005e2000c10110a */
[----:B------:R-:W-:-:S03]  /*1e90*/  SHF.R.U32.HI R13, RZ, 0x8, R39 ;  /* 0x00000008ff0d7819 */ /* 0x000fc60000011627 */
[----:B------:R2:W-:Y:S04]  /*1ea0*/  STG.E.U8 desc[UR10][R8.64+0x9], R21 ;  /* 0x0000091508007986 */ /* 0x0005e8000c10110a */
[----:B------:R2:W-:Y:S04]  /*1eb0*/  STG.E.U8 desc[UR10][R8.64+0x8], R4 ;  /* 0x0000080408007986 */ /* 0x0005e8000c10110a */
[----:B------:R2:W-:Y:S04]  /*1ec0*/  STG.E.U8 desc[UR10][R8.64], R39 ;  /* 0x0000002708007986 */ /* 0x0005e8000c10110a */
[----:B------:R2:W-:Y:S04]  /*1ed0*/  STG.E.U8 desc[UR10][R8.64+0x3], R3 ;  /* 0x0000030308007986 */ /* 0x0005e8000c10110a */
[----:B------:R2:W-:Y:S04]  /*1ee0*/  STG.E.U8 desc[UR10][R8.64+0x2], R11 ;  /* 0x0000020b08007986 */ /* 0x0005e8000c10110a */
[----:B------:R2:W-:Y:S01]  /*1ef0*/  STG.E.U8 desc[UR10][R8.64+0x1], R13 ;  /* 0x0000010d08007986 */ /* 0x0005e2000c10110a */
[----:B------:R-:W-:Y:S05]  /*1f00*/  @P0 EXIT ;  /* 0x000000000000094d */ /* 0x000fea0003800000 */
[----:B--2---:R-:W0:Y:S01]  /*1f10*/  LDC.64 R8, c[0x0][0x388] ;  /* 0x0000e200ff087b82 */ /* 0x004e220000000a00 */
[----:B------:R-:W-:Y:S01]  /*1f20*/  VIADD R6, R6, UR4 ;  /* 0x0000000406067c36 */ /* 0x000fe20008000000 */
[--C-:B------:R-:W-:Y:S01]  /*1f30*/  SHF.R.U32.HI R11, RZ, 0x10, R0.reuse ;  /* 0x00000010ff0b7819 */ /* 0x100fe20000011600 */
[----:B------:R-:W-:Y:S01]  /*1f40*/  VIADD R33, R0, 0x1 ;  /* 0x0000000100217836 */ /* 0x000fe20000000000 */
[--C-:B------:R-:W-:Y:S01]  /*1f50*/  SHF.R.U32.HI R15, RZ, 0x8, R0.reuse ;  /* 0x00000008ff0f7819 */ /* 0x100fe20000011600 */
[----:B------:R-:W-:Y:S01]  /*1f60*/  IMAD R5, R6, 0x5, RZ ;  /* 0x0000000506057824 */ /* 0x000fe200078e02ff */
[--C-:B------:R-:W-:Y:S01]  /*1f70*/  SHF.R.U32.HI R3, RZ, 0x18, R0.reuse ;  /* 0x00000018ff037819 */ /* 0x100fe20000011600 */
[----:B------:R-:W-:Y:S01]  /*1f80*/  IMAD.IADD R23, R0, 0x1, R7 ;  /* 0x0000000100177824 */ /* 0x000fe200078e0207 */
[--C-:B------:R-:W-:Y:S01]  /*1f90*/  SHF.R.U32.HI R35, RZ, 0x18, R33.reuse ;  /* 0x00000018ff237819 */ /* 0x100fe20000011621 */
[----:B------:R-:W-:Y:S01]  /*1fa0*/  IMAD R25, R7, UR5, R0 ;  /* 0x0000000507197c24 */ /* 0x000fe2000f8e0200 */
[--C-:B------:R-:W-:Y:S01]  /*1fb0*/  SHF.R.U32.HI R37, RZ, 0x10, R33.reuse ;  /* 0x00000010ff257819 */ /* 0x100fe20000011621 */
[C---:B------:R-:W-:Y:S01]  /*1fc0*/  VIADD R41, R5.reuse, 0x3 ;  /* 0x0000000305297836 */ /* 0x040fe20000000000 */
[----:B------:R-:W-:Y:S01]  /*1fd0*/  SHF.R.U32.HI R39, RZ, 0x8, R33 ;  /* 0x00000008ff277819 */ /* 0x000fe20000011621 */
[----:B------:R-:W-:Y:S01]  /*1fe0*/  VIADD R43, R5, 0x4 ;  /* 0x00000004052b7836 */ /* 0x000fe20000000000 */
[----:B------:R-:W-:Y:S01]  /*1ff0*/  SHF.R.U32.HI R17, RZ, 0x18, R23 ;  /* 0x00000018ff117819 */ /* 0x000fe20000011617 */
[----:B------:R-:W-:Y:S01]  /*2000*/  IMAD R31, R7, UR5, R33 ;  /* 0x00000005071f7c24 */ /* 0x000fe2000f8e0221 */
[----:B------:R-:W-:Y:S01]  /*2010*/  SHF.R.U32.HI R19, RZ, 0x10, R23 ;  /* 0x00000010ff137819 */ /* 0x000fe20000011617 */
[----:B------:R-:W-:Y:S01]  /*2020*/  IMAD.IADD R7, R33, 0x1, R7 ;  /* 0x0000000121077824 */ /* 0x000fe200078e0207 */
[----:B------:R-:W-:-:S02]  /*2030*/  SHF.R.U32.HI R21, RZ, 0x8, R23 ;  /* 0x00000008ff157819 */ /* 0x000fc40000011617 */
[--C-:B------:R-:W-:Y:S02]  /*2040*/  SHF.R.U32.HI R29, RZ, 0x10, R25.reuse ;  /* 0x00000010ff1d7819 */ /* 0x100fe40000011619 */
[----:B------:R-:W-:Y:S01]  /*2050*/  SHF.R.U32.HI R27, RZ, 0x8, R25 ;  /* 0x00000008ff1b7819 */ /* 0x000fe20000011619 */
[C---:B0-----:R-:W-:Y:S01]  /*2060*/  IMAD.WIDE.U32 R12, R5.reuse, 0x10, R8 ;  /* 0x00000010050c7825 */ /* 0x041fe200078e0008 */
[----:B------:R-:W-:Y:S02]  /*2070*/  SHF.R.U32.HI R45, RZ, 0x8, R31 ;  /* 0x00000008ff2d7819 */ /* 0x000fe4000001161f */
[----:B------:R-:W-:Y:S02]  /*2080*/  SHF.R.U32.HI R6, RZ, 0x10, R7 ;  /* 0x00000010ff067819 */ /* 0x000fe40000011607 */
[----:B------:R0:W-:Y:S04]  /*2090*/  STG.E.U8 desc[UR10][R12.64+0x2], R11 ;  /* 0x0000020b0c007986 */ /* 0x0001e8000c10110a */
[----:B------:R1:W-:Y:S04]  /*20a0*/  STG.E.U8 desc[UR10][R12.64+0x1], R15 ;  /* 0x0000010f0c007986 */ /* 0x0003e8000c10110a */
[----:B------:R2:W-:Y:S01]  /*20b0*/  STG.E.U8 desc[UR10][R12.64+0x3], R3 ;  /* 0x000003030c007986 */ /* 0x0005e2000c10110a */
[----:B0-----:R-:W-:-:S03]  /*20c0*/  VIADD R11, R5, 0x2 ;  /* 0x00000002050b7836 */ /* 0x001fc60000000000 */
[----:B------:R0:W-:Y:S01]  /*20d0*/  STG.E.U8 desc[UR10][R12.64], R0 ;  /* 0x000000000c007986 */ /* 0x0001e2000c10110a */
[----:B-1----:R-:W-:-:S03]  /*20e0*/  VIADD R15, R5, 0x1 ;  /* 0x00000001050f7836 */ /* 0x002fc60000000000 */
[----:B------:R-:W-:Y:S01]  /*20f0*/  STG.E.U8 desc[UR10][R12.64+0x4], R33 ;  /* 0x000004210c007986 */ /* 0x000fe2000c10110a */
[----:B------:R-:W-:Y:S01]  /*2100*/  IMAD.WIDE.U32 R10, R11, 0x10, R8 ;  /* 0x000000100b0a7825 */ /* 0x000fe200078e0008 */
[----:B--2---:R-:W-:Y:S02]  /*2110*/  SHF.R.U32.HI R3, RZ, 0x18, R25 ;  /* 0x00000018ff037819 */ /* 0x004fe40000011619 */
[----:B------:R-:W-:Y:S01]  /*2120*/  STG.E.U8 desc[UR10][R12.64+0x8], R23 ;  /* 0x000008170c007986 */ /* 0x000fe2000c10110a */
[----:B------:R-:W-:-:S03]  /*2130*/  IMAD.WIDE.U32 R14, R15, 0x10, R8 ;  /* 0x000000100f0e7825 */ /* 0x000fc600078e0008 */
[----:B------:R-:W-:Y:S01]  /*2140*/  STG.E.U8 desc[UR10][R12.64+0x7], R35 ;  /* 0x000007230c007986 */ /* 0x000fe2000c10110a */
[----:B------:R-:W-:Y:S01]  /*2150*/  IMAD.WIDE.U32 R4, R41, 0x10, R8 ;  /* 0x0000001029047825 */ /* 0x000fe200078e0008 */
[----:B------:R-:W-:Y:S02]  /*2160*/  SHF.R.U32.HI R41, RZ, 0x18, R31 ;  /* 0x00000018ff297819 */ /* 0x000fe4000001161f */
[----:B------:R-:W-:Y:S01]  /*2170*/  STG.E.U8 desc[UR10][R12.64+0x6], R37 ;  /* 0x000006250c007986 */ /* 0x000fe2000c10110a */
[----:B------:R-:W-:Y:S01]  /*2180*/  IMAD.WIDE.U32 R8, R43, 0x10, R8 ;  /* 0x000000102b087825 */ /* 0x000fe200078e0008 */
[----:B------:R-:W-:Y:S02]  /*2190*/  SHF.R.U32.HI R43, RZ, 0x10, R31 ;  /* 0x00000010ff2b7819 */ /* 0x000fe4000001161f */
[----:B------:R-:W-:Y:S01]  /*21a0*/  STG.E.U8 desc[UR10][R12.64+0x5], R39 ;  /* 0x000005270c007986 */ /* 0x000fe2000c10110a */
[----:B0-----:R-:W-:-:S03]  /*21b0*/  SHF.R.U32.HI R0, RZ, 0x18, R7 ;  /* 0x00000018ff007819 */ /* 0x001fc60000011607 */
        /* <DEDUP_REMOVED lines=9> */
[----:B0-----:R-:W-:-:S03]  /*2250*/  IMAD.IADD R13, R2, 0x1, R31 ;  /* 0x00000001020d7824 */ /* 0x001fc600078e021f */
        /* <DEDUP_REMOVED lines=18> */
[----:B------:R-:W-:Y:S01]  /*2380*/  STG.E.U8 desc[UR10][R10.64+0x2], R37 ;  /* 0x000002250a007986 */ /* 0x000fe2000c10110a */
[----:B-1----:R-:W-:-:S03]  /*2390*/  SHF.R.U32.HI R35, RZ, 0x8, R13 ;  /* 0x00000008ff237819 */ /* 0x002fc6000001160d */
[----:B------:R-:W-:Y:S01]  /*23a0*/  STG.E.U8 desc[UR10][R10.64+0x1], R39 ;  /* 0x000001270a007986 */ /* 0x000fe2000c10110a */
[----:B--2---:R-:W-:-:S03]  /*23b0*/  SHF.R.U32.HI R33, RZ, 0x10, R13 ;  /* 0x00000010ff217819 */ /* 0x004fc6000001160d */
        /* <DEDUP_REMOVED lines=43> */
[----:B------:R-:W-:Y:S01]  /*2670*/  STG.E.U8 desc[UR10][R8.64+0xd], R35 ;  /* 0x00000d2308007986 */ /* 0x000fe2000c10110a */
[----:B------:R-:W-:Y:S05]  /*2680*/  EXIT ;  /* 0x000000000000794d */ /* 0x000fea0003800000 */
.L_x_6:
[----:B------:R-:W-:-:S00]  /*2690*/  BRA `(.L_x_6) ;  /* 0xfffffffc00fc7947 */ /* 0x000fc0000383ffff */
[----:B------:R-:W-:-:S00]  /*26a0*/  NOP ;  /* 0x0000000000007918 */ /* 0x000fc00000000000 */
        /* <DEDUP_REMOVED lines=13> */
.L_x_7:


//--------------------- .nv.shared.reserved.0     --------------------------
	.section	.nv.shared.reserved.0,"aw",@nobits
	.weak		__nv_reservedSMEM_offset_0_alias
	.size		__nv_reservedSMEM_offset_0_alias, 0, 64
	.other		__nv_reservedSMEM_offset_0_alias,@"STO_CUDA_RESERVED_SHARED STV_DEFAULT"
__nv_reservedSMEM_offset_0_alias:
	.zero		0
	.zero		64


//--------------------- .nv.constant0._Z20kernel_generate_meshP6float3P4int4jjjffff --------------------------
	.section	.nv.constant0._Z20kernel_generate_meshP6float3P4int4jjjffff,"a",@progbits
	.sectionflags	@""
	.align	4
.nv.constant0._Z20kernel_generate_meshP6float3P4int4jjjffff:
	.zero		940


//--------------------- SYMBOLS --------------------------

	.type		.nv.reservedSmem.offset0,@object
	.size		.nv.reservedSmem.offset0,0x4
